	.target	sm_100

	.elftype	@"ET_EXEC"


//--------------------- .note.nv.tkinfo           --------------------------
	.section	.note.nv.tkinfo,"",@"SHT_NOTE"
	.sectionflags	@"SHF_NOTE_NV_TKINFO"
	.tkinfo
        /*0018*/ 	.word	0x00000081
        /*0030*/ 	.string	""
        /*0030*/ 	.string	"ptxas"
        /*0030*/ 	.string	"Cuda compilation tools, release 12.9, V12.9.86"
        /*0030*/ 	.string	"Build cuda_12.9.r12.9/compiler.36037853_0"
        /*0030*/ 	.string	"-regUsageLevel 10 -arch sm_100f -m 64 "



//--------------------- .note.nv.cuver            --------------------------
	.section	.note.nv.cuver,"",@"SHT_NOTE"
	.sectionflags	@"SHF_NOTE_NV_CUVER"
        /*0018*/ 	.short	0x0001
        /*001a*/ 	.short	0x0064
        /*001c*/ 	.short	0x0001
        /*001e*/ 	.short	0x0000
        /*0020*/ 	.short	0x0001
        /*0022*/ 	.short	0x0000


//--------------------- .nv.info                  --------------------------
	.section	.nv.info,"",@"SHT_CUDA_INFO"
	.align	4


	//----- nvinfo : EIATTR_REGCOUNT
	.align		4
        /*0000*/ 	.byte	0x04, 0x2f
        /*0002*/ 	.short	(.L_15 - .L_14)
	.align		4
.L_14:
        /*0004*/ 	.word	index@(_ZN9deep_gemm24sm100_fp8_gemm_1d1d_implILN4cute4UMMA5MajorE0ELS3_0ELj0ELj7168ELj2048ELj128ELj224ELj128ELj64ELj128ELj128ELj64ELj4ELj128ELj128ELj1ELb0ELj152ELNS_8GemmTypeE1ELb0EN7cutlass10bfloat16_tENS_16EpilogueIdentityEEEvPijjj14CUtensorMap_stS9_S9_S9_S9_)
        /*0008*/ 	.word	0x00000036


	//----- nvinfo : EIATTR_FRAME_SIZE
	.align		4
.L_15:
        /*000c*/ 	.byte	0x04, 0x11
        /*000e*/ 	.short	(.L_17 - .L_16)
	.align		4
.L_16:
        /*0010*/ 	.word	index@($__internal_3_$__cuda_sm20_div_u16)
        /*0014*/ 	.word	0x00000000


	//----- nvinfo : EIATTR_FRAME_SIZE
	.align		4
.L_17:
        /*0018*/ 	.byte	0x04, 0x11
        /*001a*/ 	.short	(.L_19 - .L_18)
	.align		4
.L_18:
        /*001c*/ 	.word	index@($__internal_2_$__cuda_sm10x_tcgen05_guardrail_trap_unallocated_columns_being_dealloced)
        /*0020*/ 	.word	0x00000000


	//----- nvinfo : EIATTR_FRAME_SIZE
	.align		4
.L_19:
        /*0024*/ 	.byte	0x04, 0x11
        /*0026*/ 	.short	(.L_21 - .L_20)
	.align		4
.L_20:
        /*0028*/ 	.word	index@($__internal_1_$__cuda_sm10x_tcgen05_guardrail_trap_phase_invalid_during_alloc)
        /*002c*/ 	.word	0x00000000


	//----- nvinfo : EIATTR_FRAME_SIZE
	.align		4
.L_21:
        /*0030*/ 	.byte	0x04, 0x11
        /*0032*/ 	.short	(.L_23 - .L_22)
	.align		4
.L_22:
        /*0034*/ 	.word	index@($__internal_0_$__cuda_sm10x_tcgen05_guardrail_trap_col_being_dealloced_not_returned_by_alloc)
        /*0038*/ 	.word	0x00000000


	//----- nvinfo : EIATTR_FRAME_SIZE
	.align		4
.L_23:
        /*003c*/ 	.byte	0x04, 0x11
        /*003e*/ 	.short	(.L_25 - .L_24)
	.align		4
.L_24:
        /*0040*/ 	.word	index@(_ZN9deep_gemm24sm100_fp8_gemm_1d1d_implILN4cute4UMMA5MajorE0ELS3_0ELj0ELj7168ELj2048ELj128ELj224ELj128ELj64ELj128ELj128ELj64ELj4ELj128ELj128ELj1ELb0ELj152ELNS_8GemmTypeE1ELb0EN7cutlass10bfloat16_tENS_16EpilogueIdentityEEEvPijjj14CUtensorMap_stS9_S9_S9_S9_)
        /*0044*/ 	.word	0x00000000


	//----- nvinfo : EIATTR_MIN_STACK_SIZE
	.align		4
.L_25:
        /*0048*/ 	.byte	0x04, 0x12
        /*004a*/ 	.short	(.L_27 - .L_26)
	.align		4
.L_26:
        /*004c*/ 	.word	index@(_ZN9deep_gemm24sm100_fp8_gemm_1d1d_implILN4cute4UMMA5MajorE0ELS3_0ELj0ELj7168ELj2048ELj128ELj224ELj128ELj64ELj128ELj128ELj64ELj4ELj128ELj128ELj1ELb0ELj152ELNS_8GemmTypeE1ELb0EN7cutlass10bfloat16_tENS_16EpilogueIdentityEEEvPijjj14CUtensorMap_stS9_S9_S9_S9_)
        /*0050*/ 	.word	0x00000000
.L_27:


//--------------------- .nv.info._ZN9deep_gemm24sm100_fp8_gemm_1d1d_implILN4cute4UMMA5MajorE0ELS3_0ELj0ELj7168ELj2048ELj128ELj224ELj128ELj64ELj128ELj128ELj64ELj4ELj128ELj128ELj1ELb0ELj152ELNS_8GemmTypeE1ELb0EN7cutlass10bfloat16_tENS_16EpilogueIdentityEEEvPijjj14CUtensorMap_stS9_S9_S9_S9_ --------------------------
	.section	.nv.info._ZN9deep_gemm24sm100_fp8_gemm_1d1d_implILN4cute4UMMA5MajorE0ELS3_0ELj0ELj7168ELj2048ELj128ELj224ELj128ELj64ELj128ELj128ELj64ELj4ELj128ELj128ELj1ELb0ELj152ELNS_8GemmTypeE1ELb0EN7cutlass10bfloat16_tENS_16EpilogueIdentityEEEvPijjj14CUtensorMap_stS9_S9_S9_S9_,"",@"SHT_CUDA_INFO"
	.sectionflags	@""
	.align	4


	//----- nvinfo : EIATTR_CUDA_API_VERSION
	.align		4
        /*0000*/ 	.byte	0x04, 0x37
        /*0002*/ 	.short	(.L_29 - .L_28)
.L_28:
        /*0004*/ 	.word	0x00000081


	//----- nvinfo : EIATTR_KPARAM_INFO
	.align		4
.L_29:
        /*0008*/ 	.byte	0x04, 0x17
        /*000a*/ 	.short	(.L_31 - .L_30)
.L_30:
        /*000c*/ 	.word	0x00000000
        /*0010*/ 	.short	0x0008
        /*0012*/ 	.short	0x0240
        /*0014*/ 	.byte	0x00, 0xf0, 0x01, 0x02


	//----- nvinfo : EIATTR_KPARAM_INFO
	.align		4
.L_31:
        /*0018*/ 	.byte	0x04, 0x17
        /*001a*/ 	.short	(.L_33 - .L_32)
.L_32:
        /*001c*/ 	.word	0x00000000
        /*0020*/ 	.short	0x0007
        /*0022*/ 	.short	0x01c0
        /*0024*/ 	.byte	0x00, 0xf0, 0x01, 0x02


	//----- nvinfo : EIATTR_KPARAM_INFO
	.align		4
.L_33:
        /*0028*/ 	.byte	0x04, 0x17
        /*002a*/ 	.short	(.L_35 - .L_34)
.L_34:
        /*002c*/ 	.word	0x00000000
        /*0030*/ 	.short	0x0006
        /*0032*/ 	.short	0x0140
        /*0034*/ 	.byte	0x00, 0xf0, 0x01, 0x02


	//----- nvinfo : EIATTR_KPARAM_INFO
	.align		4
.L_35:
        /*0038*/ 	.byte	0x04, 0x17
        /*003a*/ 	.short	(.L_37 - .L_36)
.L_36:
        /*003c*/ 	.word	0x00000000
        /*0040*/ 	.short	0x0005
        /*0042*/ 	.short	0x00c0
        /*0044*/ 	.byte	0x00, 0xf0, 0x01, 0x02


	//----- nvinfo : EIATTR_KPARAM_INFO
	.align		4
.L_37:
        /*0048*/ 	.byte	0x04, 0x17
        /*004a*/ 	.short	(.L_39 - .L_38)
.L_38:
        /*004c*/ 	.word	0x00000000
        /*0050*/ 	.short	0x0004
        /*0052*/ 	.short	0x0040
        /*0054*/ 	.byte	0x00, 0xf0, 0x01, 0x02


	//----- nvinfo : EIATTR_KPARAM_INFO
	.align		4
.L_39:
        /*0058*/ 	.byte	0x04, 0x17
        /*005a*/ 	.short	(.L_41 - .L_40)
.L_40:
        /*005c*/ 	.word	0x00000000
        /*0060*/ 	.short	0x0003
        /*0062*/ 	.short	0x0010
        /*0064*/ 	.byte	0x00, 0xf0, 0x11, 0x00


	//----- nvinfo : EIATTR_KPARAM_INFO
	.align		4
.L_41:
        /*0068*/ 	.byte	0x04, 0x17
        /*006a*/ 	.short	(.L_43 - .L_42)
.L_42:
        /*006c*/ 	.word	0x00000000
        /*0070*/ 	.short	0x0002
        /*0072*/ 	.short	0x000c
        /*0074*/ 	.byte	0x00, 0xf0, 0x11, 0x00


	//----- nvinfo : EIATTR_KPARAM_INFO
	.align		4
.L_43:
        /*0078*/ 	.byte	0x04, 0x17
        /*007a*/ 	.short	(.L_45 - .L_44)
.L_44:
        /*007c*/ 	.word	0x00000000
        /*0080*/ 	.short	0x0001
        /*0082*/ 	.short	0x0008
        /*0084*/ 	.byte	0x00, 0xf0, 0x11, 0x00


	//----- nvinfo : EIATTR_KPARAM_INFO
	.align		4
.L_45:
        /*0088*/ 	.byte	0x04, 0x17
        /*008a*/ 	.short	(.L_47 - .L_46)
.L_46:
        /*008c*/ 	.word	0x00000000
        /*0090*/ 	.short	0x0000
        /*0092*/ 	.short	0x0000
        /*0094*/ 	.byte	0x00, 0xf5, 0x21, 0x00


	//----- nvinfo : EIATTR_AT_ENTRY_FRAGMENTS
	.align		4
.L_47:
        /*0098*/ 	.byte	0x04, 0x4f
        /*009a*/ 	.short	(.L_49 - .L_48)


	//   ....[0]....
.L_48:
        /*009c*/ 	.word	0x00000004


	//----- nvinfo : EIATTR_RESERVED_SMEM_USED
	.align		4
.L_49:
        /*00a0*/ 	.byte	0x01, 0x41
	.zero		2


	//----- nvinfo : EIATTR_SPARSE_MMA_MASK
	.align		4
        /*00a4*/ 	.byte	0x03, 0x50
        /*00a6*/ 	.short	0x0000


	//----- nvinfo : EIATTR_TCGEN05_1CTA_USED
	.align		4
        /*00a8*/ 	.byte	0x01, 0x51
	.zero		2


	//----- nvinfo : EIATTR_MAXREG_COUNT
	.align		4
        /*00ac*/ 	.byte	0x03, 0x1b
        /*00ae*/ 	.short	0x00ff


	//----- nvinfo : EIATTR_NUM_BARRIERS
	.align		4
        /*00b0*/ 	.byte	0x02, 0x4c
        /*00b2*/ 	.byte	0x09
	.zero		1


	//----- nvinfo : EIATTR_INT_WARP_WIDE_INSTR_OFFSETS
	.align		4
        /*00b4*/ 	.byte	0x04, 0x31
        /*00b6*/ 	.short	(.L_51 - .L_50)


	//   ....[0]....
.L_50:
        /*00b8*/ 	.word	0x00005190


	//   ....[1]....
        /*00bc*/ 	.word	0x000051b0


	//----- nvinfo : EIATTR_COOP_GROUP_MASK_REGIDS
	.align		4
.L_51:
        /*00c0*/ 	.byte	0x04, 0x29
        /*00c2*/ 	.short	(.L_53 - .L_52)


	//   ....[0]....
.L_52:
        /*00c4*/ 	.word	0xffffffff


	//   ....[1]....
        /*00c8*/ 	.word	0xffffffff


	//   ....[2]....
        /*00cc*/ 	.word	0xffffffff


	//   ....[3]....
        /*00d0*/ 	.word	0xffffffff


	//   ....[4]....
        /*00d4*/ 	.word	0xffffffff


	//   ....[5]....
        /*00d8*/ 	.word	0xffffffff


	//   ....[6]....
        /*00dc*/ 	.word	0xffffffff


	//   ....[7]....
        /*00e0*/ 	.word	0xffffffff


	//   ....[8]....
        /*00e4*/ 	.word	0xffffffff


	//   ....[9]....
        /*00e8*/ 	.word	0xffffffff


	//   ....[10]....
        /*00ec*/ 	.word	0xffffffff


	//   ....[11]....
        /*00f0*/ 	.word	0xffffffff


	//   ....[12]....
        /*00f4*/ 	.word	0xffffffff


	//   ....[13]....
        /*00f8*/ 	.word	0xffffffff


	//----- nvinfo : EIATTR_COOP_GROUP_INSTR_OFFSETS
	.align		4
.L_53:
        /*00fc*/ 	.byte	0x04, 0x28
        /*00fe*/ 	.short	(.L_55 - .L_54)


	//   ....[0]....
.L_54:
        /*0100*/ 	.word	0x00000030


	//   ....[1]....
        /*0104*/ 	.word	0x00000470


	//   ....[2]....
        /*0108*/ 	.word	0x00000730


	//   ....[3]....
        /*010c*/ 	.word	0x00000b80


	//   ....[4]....
        /*0110*/ 	.word	0x00000c30


	//   ....[5]....
        /*0114*/ 	.word	0x00000ce0


	//   ....[6]....
        /*0118*/ 	.word	0x00001310


	//   ....[7]....
        /*011c*/ 	.word	0x00001330


	//   ....[8]....
        /*0120*/ 	.word	0x00001350


	//   ....[9]....
        /*0124*/ 	.word	0x000015a0


	//   ....[10]....
        /*0128*/ 	.word	0x000015d0


	//   ....[11]....
        /*012c*/ 	.word	0x000015f0


	//   ....[12]....
        /*0130*/ 	.word	0x000050b0


	//   ....[13]....
        /*0134*/ 	.word	0x00005270


	//----- nvinfo : EIATTR_VRC_CTA_INIT_COUNT
	.align		4
.L_55:
        /*0138*/ 	.byte	0x02, 0x4a
        /*013a*/ 	.byte	0x80
	.zero		1


	//----- nvinfo : EIATTR_MBARRIER_INSTR_OFFSETS
	.align		4
        /*013c*/ 	.byte	0x04, 0x39
        /*013e*/ 	.short	(.L_57 - .L_56)


	//   ....[0]....
.L_56:
        /*0140*/ 	.word	0x00000330
        /*0144*/ 	.word	0x000000ff
        /*0148*/ 	.word	0x00031800
        /*014c*/ 	.short	0x0100
        /*014e*/ 	.byte	0x05
	.zero		1


	//   ....[1]....
        /*0150*/ 	.word	0x00000340
        /*0154*/ 	.word	0x000000ff
        /*0158*/ 	.word	0x00031820
        /*015c*/ 	.short	0x0100
        /*015e*/ 	.byte	0x05
	.zero		1


	//   ....[2]....
        /*0160*/ 	.word	0x00000350
        /*0164*/ 	.word	0x000000ff
        /*0168*/ 	.word	0x00031840
        /*016c*/ 	.short	0x0100
        /*016e*/ 	.byte	0x05
	.zero		1


	//   ....[3]....
        /*0170*/ 	.word	0x00000360
        /*0174*/ 	.word	0x000000ff
        /*0178*/ 	.word	0x00031808
        /*017c*/ 	.short	0x0100
        /*017e*/ 	.byte	0x05
	.zero		1


	//   ....[4]....
        /*0180*/ 	.word	0x00000370
        /*0184*/ 	.word	0x000000ff
        /*0188*/ 	.word	0x00031828
        /*018c*/ 	.short	0x0100
        /*018e*/ 	.byte	0x05
	.zero		1


	//   ....[5]....
        /*0190*/ 	.word	0x00000380
        /*0194*/ 	.word	0x000000ff
        /*0198*/ 	.word	0x00031848
        /*019c*/ 	.short	0x0100
        /*019e*/ 	.byte	0x05
	.zero		1


	//   ....[6]....
        /*01a0*/ 	.word	0x00000390
        /*01a4*/ 	.word	0x000000ff
        /*01a8*/ 	.word	0x00031810
        /*01ac*/ 	.short	0x0100
        /*01ae*/ 	.byte	0x05
	.zero		1


	//   ....[7]....
        /*01b0*/ 	.word	0x000003a0
        /*01b4*/ 	.word	0x000000ff
        /*01b8*/ 	.word	0x00031830
        /*01bc*/ 	.short	0x0100
        /*01be*/ 	.byte	0x05
	.zero		1


	//   ....[8]....
        /*01c0*/ 	.word	0x000003b0
        /*01c4*/ 	.word	0x000000ff
        /*01c8*/ 	.word	0x00031850
        /*01cc*/ 	.short	0x0100
        /*01ce*/ 	.byte	0x05
	.zero		1


	//   ....[9]....
        /*01d0*/ 	.word	0x000003c0
        /*01d4*/ 	.word	0x000000ff
        /*01d8*/ 	.word	0x00031818
        /*01dc*/ 	.short	0x0100
        /*01de*/ 	.byte	0x05
	.zero		1


	//   ....[10]....
        /*01e0*/ 	.word	0x000003d0
        /*01e4*/ 	.word	0x000000ff
        /*01e8*/ 	.word	0x00031838
        /*01ec*/ 	.short	0x0100
        /*01ee*/ 	.byte	0x05
	.zero		1


	//   ....[11]....
        /*01f0*/ 	.word	0x000003e0
        /*01f4*/ 	.word	0x000000ff
        /*01f8*/ 	.word	0x00031858
        /*01fc*/ 	.short	0x0100
        /*01fe*/ 	.byte	0x05
	.zero		1


	//   ....[12]....
        /*0200*/ 	.word	0x000003f0
        /*0204*/ 	.word	0x000000ff
        /*0208*/ 	.word	0x00031860
        /*020c*/ 	.short	0x0100
        /*020e*/ 	.byte	0x05
	.zero		1


	//   ....[13]....
        /*0210*/ 	.word	0x00000400
        /*0214*/ 	.word	0x000000ff
        /*0218*/ 	.word	0x00031870
        /*021c*/ 	.short	0x0100
        /*021e*/ 	.byte	0x05
	.zero		1


	//   ....[14]....
        /*0220*/ 	.word	0x00000410
        /*0224*/ 	.word	0x000000ff
        /*0228*/ 	.word	0x00031868
        /*022c*/ 	.short	0x0100
        /*022e*/ 	.byte	0x05
	.zero		1


	//   ....[15]....
        /*0230*/ 	.word	0x00000420
        /*0234*/ 	.word	0x000000ff
        /*0238*/ 	.word	0x00031878
        /*023c*/ 	.short	0x0100
        /*023e*/ 	.byte	0x05
	.zero		1


	//   ....[16]....
        /*0240*/ 	.word	0x00000a30
        /*0244*/ 	.word	0x00000002
        /*0248*/ 	.word	0x00031800
        /*024c*/ 	.short	0x010a
        /*024e*/ 	.byte	0xff
	.zero		1


	//   ....[17]....
        /*0250*/ 	.word	0x00000dc0
        /*0254*/ 	.word	0x00000002
        /*0258*/ 	.word	0x00000000
        /*025c*/ 	.short	0x0101
        /*025e*/ 	.byte	0xff
	.zero		1


	//   ....[18]....
        /*0260*/ 	.word	0x00001100
        /*0264*/ 	.word	0x00000000
        /*0268*/ 	.word	0x00031870
        /*026c*/ 	.short	0x010a
        /*026e*/ 	.byte	0x08
	.zero		1


	//   ....[19]....
        /*0270*/ 	.word	0x000011a0
        /*0274*/ 	.word	0x000000ff
        /*0278*/ 	.word	0x00031840
        /*027c*/ 	.short	0x010a
        /*027e*/ 	.byte	0x0d
	.zero		1


	//   ....[20]....
        /*0280*/ 	.word	0x00001570
        /*0284*/ 	.word	0x000000ff
        /*0288*/ 	.word	0x00031840
        /*028c*/ 	.short	0x010a
        /*028e*/ 	.byte	0x09
	.zero		1


	//   ....[21]....
        /*0290*/ 	.word	0x00001af0
        /*0294*/ 	.word	0x00000008
        /*0298*/ 	.word	0x00031820
        /*029c*/ 	.short	0x010a
        /*029e*/ 	.byte	0xff
	.zero		1


	//   ....[22]....
        /*02a0*/ 	.word	0x00001f40
        /*02a4*/ 	.word	0x00000008
        /*02a8*/ 	.word	0x00031828
        /*02ac*/ 	.short	0x010a
        /*02ae*/ 	.byte	0xff
	.zero		1


	//   ....[23]....
        /*02b0*/ 	.word	0x000020b0
        /*02b4*/ 	.word	0x00000008
        /*02b8*/ 	.word	0x00031830
        /*02bc*/ 	.short	0x010a
        /*02be*/ 	.byte	0xff
	.zero		1


	//   ....[24]....
        /*02c0*/ 	.word	0x00002210
        /*02c4*/ 	.word	0x00000008
        /*02c8*/ 	.word	0x00031838
        /*02cc*/ 	.short	0x010a
        /*02ce*/ 	.byte	0xff
	.zero		1


	//   ....[25]....
        /*02d0*/ 	.word	0x00002340
        /*02d4*/ 	.word	0x00000008
        /*02d8*/ 	.word	0x00031820
        /*02dc*/ 	.short	0x010a
        /*02de*/ 	.byte	0xff
	.zero		1


	//   ....[26]....
        /*02e0*/ 	.word	0x00002560
        /*02e4*/ 	.word	0x00000008
        /*02e8*/ 	.word	0x00031828
        /*02ec*/ 	.short	0x010a
        /*02ee*/ 	.byte	0xff
	.zero		1


	//   ....[27]....
        /*02f0*/ 	.word	0x00002690
        /*02f4*/ 	.word	0x00000008
        /*02f8*/ 	.word	0x00031830
        /*02fc*/ 	.short	0x010a
        /*02fe*/ 	.byte	0xff
	.zero		1


	//   ....[28]....
        /*0300*/ 	.word	0x000027c0
        /*0304*/ 	.word	0x00000008
        /*0308*/ 	.word	0x00031838
        /*030c*/ 	.short	0x010a
        /*030e*/ 	.byte	0xff
	.zero		1


	//   ....[29]....
        /*0310*/ 	.word	0x000028f0
        /*0314*/ 	.word	0x00000008
        /*0318*/ 	.word	0x00031820
        /*031c*/ 	.short	0x010a
        /*031e*/ 	.byte	0xff
	.zero		1


	//   ....[30]....
        /*0320*/ 	.word	0x00002b10
        /*0324*/ 	.word	0x00000008
        /*0328*/ 	.word	0x00031828
        /*032c*/ 	.short	0x010a
        /*032e*/ 	.byte	0xff
	.zero		1


	//   ....[31]....
        /*0330*/ 	.word	0x00002c40
        /*0334*/ 	.word	0x00000008
        /*0338*/ 	.word	0x00031830
        /*033c*/ 	.short	0x010a
        /*033e*/ 	.byte	0xff
	.zero		1


	//   ....[32]....
        /*0340*/ 	.word	0x00002d70
        /*0344*/ 	.word	0x00000008
        /*0348*/ 	.word	0x00031838
        /*034c*/ 	.short	0x010a
        /*034e*/ 	.byte	0xff
	.zero		1


	//   ....[33]....
        /*0350*/ 	.word	0x00002ea0
        /*0354*/ 	.word	0x00000008
        /*0358*/ 	.word	0x00031820
        /*035c*/ 	.short	0x010a
        /*035e*/ 	.byte	0xff
	.zero		1


	//   ....[34]....
        /*0360*/ 	.word	0x000030c0
        /*0364*/ 	.word	0x00000008
        /*0368*/ 	.word	0x00031828
        /*036c*/ 	.short	0x010a
        /*036e*/ 	.byte	0xff
	.zero		1


	//   ....[35]....
        /*0370*/ 	.word	0x000031f0
        /*0374*/ 	.word	0x00000008
        /*0378*/ 	.word	0x00031830
        /*037c*/ 	.short	0x010a
        /*037e*/ 	.byte	0xff
	.zero		1


	//   ....[36]....
        /*0380*/ 	.word	0x00003320
        /*0384*/ 	.word	0x00000008
        /*0388*/ 	.word	0x00031838
        /*038c*/ 	.short	0x010a
        /*038e*/ 	.byte	0xff
	.zero		1


	//   ....[37]....
        /*0390*/ 	.word	0x000037b0
        /*0394*/ 	.word	0x00000014
        /*0398*/ 	.word	0x00031860
        /*039c*/ 	.short	0x010a
        /*039e*/ 	.byte	0xff
	.zero		1


	//   ....[38]....
        /*03a0*/ 	.word	0x00004f30
        /*03a4*/ 	.word	0x00000014
        /*03a8*/ 	.word	0x00000000
        /*03ac*/ 	.short	0x0101
        /*03ae*/ 	.byte	0xff
	.zero		1


	//   ....[39]....
        /*03b0*/ 	.word	0x000052a0
        /*03b4*/ 	.word	0x00000002
        /*03b8*/ 	.word	0x00031800
        /*03bc*/ 	.short	0x010a
        /*03be*/ 	.byte	0xff
	.zero		1


	//   ....[40]....
        /*03c0*/ 	.word	0x00005320
        /*03c4*/ 	.word	0x00000000
        /*03c8*/ 	.word	0x00031870
        /*03cc*/ 	.short	0x010a
        /*03ce*/ 	.byte	0xff
	.zero		1


	//   ....[41]....
        /*03d0*/ 	.word	0x00005390
        /*03d4*/ 	.word	0x00000002
        /*03d8*/ 	.word	0x00031840
        /*03dc*/ 	.short	0x010a
        /*03de*/ 	.byte	0xff
	.zero		1


	//   ....[42]....
        /*03e0*/ 	.word	0x00005400
        /*03e4*/ 	.word	0x00000000
        /*03e8*/ 	.word	0x00031840
        /*03ec*/ 	.short	0x010a
        /*03ee*/ 	.byte	0xff
	.zero		1


	//   ....[43]....
        /*03f0*/ 	.word	0x00005470
        /*03f4*/ 	.word	0x00000008
        /*03f8*/ 	.word	0x00031820
        /*03fc*/ 	.short	0x010a
        /*03fe*/ 	.byte	0xff
	.zero		1


	//   ....[44]....
        /*0400*/ 	.word	0x000054e0
        /*0404*/ 	.word	0x00000008
        /*0408*/ 	.word	0x00031828
        /*040c*/ 	.short	0x010a
        /*040e*/ 	.byte	0xff
	.zero		1


	//   ....[45]....
        /*0410*/ 	.word	0x00005550
        /*0414*/ 	.word	0x00000008
        /*0418*/ 	.word	0x00031830
        /*041c*/ 	.short	0x010a
        /*041e*/ 	.byte	0xff
	.zero		1


	//   ....[46]....
        /*0420*/ 	.word	0x000055c0
        /*0424*/ 	.word	0x00000008
        /*0428*/ 	.word	0x00031838
        /*042c*/ 	.short	0x010a
        /*042e*/ 	.byte	0xff
	.zero		1


	//   ....[47]....
        /*0430*/ 	.word	0x00005610
        /*0434*/ 	.word	0x00000008
        /*0438*/ 	.word	0x00031820
        /*043c*/ 	.short	0x010a
        /*043e*/ 	.byte	0xff
	.zero		1


	//   ....[48]....
        /*0440*/ 	.word	0x00005660
        /*0444*/ 	.word	0x00000008
        /*0448*/ 	.word	0x00031828
        /*044c*/ 	.short	0x010a
        /*044e*/ 	.byte	0xff
	.zero		1


	//   ....[49]....
        /*0450*/ 	.word	0x000056b0
        /*0454*/ 	.word	0x00000008
        /*0458*/ 	.word	0x00031830
        /*045c*/ 	.short	0x010a
        /*045e*/ 	.byte	0xff
	.zero		1


	//   ....[50]....
        /*0460*/ 	.word	0x00005700
        /*0464*/ 	.word	0x00000008
        /*0468*/ 	.word	0x00031838
        /*046c*/ 	.short	0x010a
        /*046e*/ 	.byte	0xff
	.zero		1


	//   ....[51]....
        /*0470*/ 	.word	0x00005770
        /*0474*/ 	.word	0x00000008
        /*0478*/ 	.word	0x00031820
        /*047c*/ 	.short	0x010a
        /*047e*/ 	.byte	0xff
	.zero		1


	//   ....[52]....
        /*0480*/ 	.word	0x000057e0
        /*0484*/ 	.word	0x00000008
        /*0488*/ 	.word	0x00031828
        /*048c*/ 	.short	0x010a
        /*048e*/ 	.byte	0xff
	.zero		1


	//   ....[53]....
        /*0490*/ 	.word	0x00005850
        /*0494*/ 	.word	0x00000008
        /*0498*/ 	.word	0x00031830
        /*049c*/ 	.short	0x010a
        /*049e*/ 	.byte	0xff
	.zero		1


	//   ....[54]....
        /*04a0*/ 	.word	0x000058c0
        /*04a4*/ 	.word	0x00000008
        /*04a8*/ 	.word	0x00031838
        /*04ac*/ 	.short	0x010a
        /*04ae*/ 	.byte	0xff
	.zero		1


	//   ....[55]....
        /*04b0*/ 	.word	0x00005910
        /*04b4*/ 	.word	0x00000008
        /*04b8*/ 	.word	0x00031820
        /*04bc*/ 	.short	0x010a
        /*04be*/ 	.byte	0xff
	.zero		1


	//   ....[56]....
        /*04c0*/ 	.word	0x00005960
        /*04c4*/ 	.word	0x00000008
        /*04c8*/ 	.word	0x00031828
        /*04cc*/ 	.short	0x010a
        /*04ce*/ 	.byte	0xff
	.zero		1


	//   ....[57]....
        /*04d0*/ 	.word	0x000059b0
        /*04d4*/ 	.word	0x00000008
        /*04d8*/ 	.word	0x00031830
        /*04dc*/ 	.short	0x010a
        /*04de*/ 	.byte	0xff
	.zero		1


	//   ....[58]....
        /*04e0*/ 	.word	0x00005a00
        /*04e4*/ 	.word	0x00000008
        /*04e8*/ 	.word	0x00031838
        /*04ec*/ 	.short	0x010a
        /*04ee*/ 	.byte	0xff
	.zero		1


	//   ....[59]....
        /*04f0*/ 	.word	0x00005a60
        /*04f4*/ 	.word	0x00000014
        /*04f8*/ 	.word	0x00031860
        /*04fc*/ 	.short	0x010a
        /*04fe*/ 	.byte	0xff
	.zero		1


	//----- nvinfo : EIATTR_NUM_MBARRIERS
	.align		4
.L_57:
        /*0500*/ 	.byte	0x03, 0x38
        /*0502*/ 	.short	0x0010


	//----- nvinfo : EIATTR_EXIT_INSTR_OFFSETS
	.align		4
        /*0504*/ 	.byte	0x04, 0x1c
        /*0506*/ 	.short	(.L_59 - .L_58)


	//   ....[0]....
.L_58:
        /*0508*/ 	.word	0x00000830


	//   ....[1]....
        /*050c*/ 	.word	0x00000e20


	//   ....[2]....
        /*0510*/ 	.word	0x00000ef0


	//   ....[3]....
        /*0514*/ 	.word	0x000018f0


	//   ....[4]....
        /*0518*/ 	.word	0x00001960


	//   ....[5]....
        /*051c*/ 	.word	0x00003470


	//   ....[6]....
        /*0520*/ 	.word	0x000034d0


	//   ....[7]....
        /*0524*/ 	.word	0x00005090


	//   ....[8]....
        /*0528*/ 	.word	0x00005280


	//----- nvinfo : EIATTR_MAX_THREADS
	.align		4
.L_59:
        /*052c*/ 	.byte	0x04, 0x05
        /*052e*/ 	.short	(.L_61 - .L_60)
.L_60:
        /*0530*/ 	.word	0x00000100
        /*0534*/ 	.word	0x00000001
        /*0538*/ 	.word	0x00000001


	//----- nvinfo : EIATTR_CRS_STACK_SIZE
	.align		4
.L_61:
        /*053c*/ 	.byte	0x04, 0x1e
        /*053e*/ 	.short	(.L_63 - .L_62)
.L_62:
        /*0540*/ 	.word	0x00000000


	//----- nvinfo : EIATTR_CBANK_PARAM_SIZE
	.align		4
.L_63:
        /*0544*/ 	.byte	0x03, 0x19
        /*0546*/ 	.short	0x02c0


	//----- nvinfo : EIATTR_PARAM_CBANK
	.align		4
        /*0548*/ 	.byte	0x04, 0x0a
        /*054a*/ 	.short	(.L_65 - .L_64)
	.align		4
.L_64:
        /*054c*/ 	.word	index@(.nv.constant0._ZN9deep_gemm24sm100_fp8_gemm_1d1d_implILN4cute4UMMA5MajorE0ELS3_0ELj0ELj7168ELj2048ELj128ELj224ELj128ELj64ELj128ELj128ELj64ELj4ELj128ELj128ELj1ELb0ELj152ELNS_8GemmTypeE1ELb0EN7cutlass10bfloat16_tENS_16EpilogueIdentityEEEvPijjj14CUtensorMap_stS9_S9_S9_S9_)
        /*0550*/ 	.short	0x0380
        /*0552*/ 	.short	0x02c0


	//----- nvinfo : EIATTR_SW_WAR
	.align		4
.L_65:
        /*0554*/ 	.byte	0x04, 0x36
        /*0556*/ 	.short	(.L_67 - .L_66)
.L_66:
        /*0558*/ 	.word	0x00000008
.L_67:


//--------------------- .nv.compat                --------------------------
	.section	.nv.compat,"",@"SHT_CUDA_COMPAT_INFO"
	.align	4
        /*0000*/ 	.byte	0x02, 0x02, 0x02, 0x00, 0x02, 0x05, 0x05, 0x00, 0x02, 0x03, 0x01, 0x00, 0x02, 0x06, 0x01, 0x00


//--------------------- .nv.callgraph             --------------------------
	.section	.nv.callgraph,"",@"SHT_CUDA_CALLGRAPH"
	.align	4
	.sectionentsize	8
	.align		4
        /*0000*/ 	.word	0x00000000
	.align		4
        /*0004*/ 	.word	0xffffffff
	.align		4
        /*0008*/ 	.word	0x00000000
	.align		4
        /*000c*/ 	.word	0xfffffffe
	.align		4
        /*0010*/ 	.word	0x00000000
	.align		4
        /*0014*/ 	.word	0xfffffffd
	.align		4
        /*0018*/ 	.word	0x00000000
	.align		4
        /*001c*/ 	.word	0xfffffffc


//--------------------- .nv.constant4             --------------------------
	.section	.nv.constant4,"a",@progbits
	.align	8
	.align		8
.nv.constant4:
        /*0000*/ 	.dword	_ZN47_INTERNAL_b7a47390_9_kernel_cu_5b553f55_28937154cuda3std3__45__cpo5beginE
	.align		8
        /*0008*/ 	.dword	_ZN47_INTERNAL_b7a47390_9_kernel_cu_5b553f55_28937154cuda3std3__45__cpo3endE
	.align		8
        /*0010*/ 	.dword	_ZN47_INTERNAL_b7a47390_9_kernel_cu_5b553f55_28937154cuda3std3__45__cpo6cbeginE
	.align		8
        /*0018*/ 	.dword	_ZN47_INTERNAL_b7a47390_9_kernel_cu_5b553f55_28937154cuda3std3__45__cpo4cendE
	.align		8
        /*0020*/ 	.dword	_ZN47_INTERNAL_b7a47390_9_kernel_cu_5b553f55_28937154cuda3std3__449_GLOBAL__N__b7a47390_9_kernel_cu_5b553f55_28937156ignoreE
	.align		8
        /*0028*/ 	.dword	_ZN47_INTERNAL_b7a47390_9_kernel_cu_5b553f55_28937154cuda3std3__419piecewise_constructE
	.align		8
        /*0030*/ 	.dword	_ZN47_INTERNAL_b7a47390_9_kernel_cu_5b553f55_28937154cuda3std3__48in_placeE
	.align		8
        /*0038*/ 	.dword	_ZN47_INTERNAL_b7a47390_9_kernel_cu_5b553f55_28937154cuda3std6ranges3__45__cpo4swapE
	.align		8
        /*0040*/ 	.dword	_ZN47_INTERNAL_b7a47390_9_kernel_cu_5b553f55_28937154cuda3std6ranges3__45__cpo9iter_moveE
	.align		8
        /*0048*/ 	.dword	_ZN47_INTERNAL_b7a47390_9_kernel_cu_5b553f55_28937154cute7productE
	.align		8
        /*0050*/ 	.dword	_ZN47_INTERNAL_b7a47390_9_kernel_cu_5b553f55_28937154cute1_E


//--------------------- .text._ZN9deep_gemm24sm100_fp8_gemm_1d1d_implILN4cute4UMMA5MajorE0ELS3_0ELj0ELj7168ELj2048ELj128ELj224ELj128ELj64ELj128ELj128ELj64ELj4ELj128ELj128ELj1ELb0ELj152ELNS_8GemmTypeE1ELb0EN7cutlass10bfloat16_tENS_16EpilogueIdentityEEEvPijjj14CUtensorMap_stS9_S9_S9_S9_ --------------------------
	.section	.text._ZN9deep_gemm24sm100_fp8_gemm_1d1d_implILN4cute4UMMA5MajorE0ELS3_0ELj0ELj7168ELj2048ELj128ELj224ELj128ELj64ELj128ELj128ELj64ELj4ELj128ELj128ELj1ELb0ELj152ELNS_8GemmTypeE1ELb0EN7cutlass10bfloat16_tENS_16EpilogueIdentityEEEvPijjj14CUtensorMap_stS9_S9_S9_S9_,"ax",@progbits
	.align	128
        .global         _ZN9deep_gemm24sm100_fp8_gemm_1d1d_implILN4cute4UMMA5MajorE0ELS3_0ELj0ELj7168ELj2048ELj128ELj224ELj128ELj64ELj128ELj128ELj64ELj4ELj128ELj128ELj1ELb0ELj152ELNS_8GemmTypeE1ELb0EN7cutlass10bfloat16_tENS_16EpilogueIdentityEEEvPijjj14CUtensorMap_stS9_S9_S9_S9_
        .type           _ZN9deep_gemm24sm100_fp8_gemm_1d1d_implILN4cute4UMMA5MajorE0ELS3_0ELj0ELj7168ELj2048ELj128ELj224ELj128ELj64ELj128ELj128ELj64ELj4ELj128ELj128ELj1ELb0ELj152ELNS_8GemmTypeE1ELb0EN7cutlass10bfloat16_tENS_16EpilogueIdentityEEEvPijjj14CUtensorMap_stS9_S9_S9_S9_,@function
        .size           _ZN9deep_gemm24sm100_fp8_gemm_1d1d_implILN4cute4UMMA5MajorE0ELS3_0ELj0ELj7168ELj2048ELj128ELj224ELj128ELj64ELj128ELj128ELj64ELj4ELj128ELj128ELj1ELb0ELj152ELNS_8GemmTypeE1ELb0EN7cutlass10bfloat16_tENS_16EpilogueIdentityEEEvPijjj14CUtensorMap_stS9_S9_S9_S9_,(.L_x_100 - _ZN9deep_gemm24sm100_fp8_gemm_1d1d_implILN4cute4UMMA5MajorE0ELS3_0ELj0ELj7168ELj2048ELj128ELj224ELj128ELj64ELj128ELj128ELj64ELj4ELj128ELj128ELj1ELb0ELj152ELNS_8GemmTypeE1ELb0EN7cutlass10bfloat16_tENS_16EpilogueIdentityEEEvPijjj14CUtensorMap_stS9_S9_S9_S9_)
        .other          _ZN9deep_gemm24sm100_fp8_gemm_1d1d_implILN4cute4UMMA5MajorE0ELS3_0ELj0ELj7168ELj2048ELj128ELj224ELj128ELj64ELj128ELj128ELj64ELj4ELj128ELj128ELj1ELb0ELj152ELNS_8GemmTypeE1ELb0EN7cutlass10bfloat16_tENS_16EpilogueIdentityEEEvPijjj14CUtensorMap_stS9_S9_S9_S9_,@"STO_CUDA_ENTRY STV_DEFAULT"
_ZN9deep_gemm24sm100_fp8_gemm_1d1d_implILN4cute4UMMA5MajorE0ELS3_0ELj0ELj7168ELj2048ELj128ELj224ELj128ELj64ELj128ELj128ELj64ELj4ELj128ELj128ELj1ELb0ELj152ELNS_8GemmTypeE1ELb0EN7cutlass10bfloat16_tENS_16EpilogueIdentityEEEvPijjj14CUtensorMap_stS9_S9_S9_S9_:
.text._ZN9deep_gemm24sm100_fp8_gemm_1d1d_implILN4cute4UMMA5MajorE0ELS3_0ELj0ELj7168ELj2048ELj128ELj224ELj128ELj64ELj128ELj128ELj64ELj4ELj128ELj128ELj1ELb0ELj152ELNS_8GemmTypeE1ELb0EN7cutlass10bfloat16_tENS_16EpilogueIdentityEEEvPijjj14CUtensorMap_stS9_S9_S9_S9_:
[----:B------:R-:W1:Y:S01]  /*0000*/  LDC R1, c[0x0][0x37c] ;  /* 0x0000df00ff017b82 */ /* 0x000e620000000800 */
[----:B------:R-:W2:Y:S02]  /*0010*/  S2R R0, SR_TID.X ;  /* 0x0000000000007919 */ /* 0x000ea40000002100 */
[----:B--2---:R-:W-:-:S05]  /*0020*/  SHF.R.U32.HI R0, RZ, 0x5, R0 ;  /* 0x00000005ff007819 */ /* 0x004fca0000011600 */
[----:B------:R-:W2:Y:S02]  /*0030*/  SHFL.IDX PT, R21, R0, RZ, 0x1f ;  /* 0x00001fff00157589 */ /* 0x000ea400000e0000 */
[----:B--2---:R-:W-:-:S13]  /*0040*/  ISETP.NE.AND P0, PT, R21, 0x2, PT ;  /* 0x000000021500780c */ /* 0x004fda0003f05270 */
[----:B-1----:R-:W-:Y:S05]  /*0050*/  @!P0 BRA `(.L_x_0) ;  /* 0x0000000400008947 */ /* 0x002fea0003800000 */
[----:B------:R-:W-:-:S13]  /*0060*/  ISETP.NE.AND P0, PT, R21, 0x1, PT ;  /* 0x000000011500780c */ /* 0x000fda0003f05270 */
[----:B------:R-:W-:Y:S05]  /*0070*/  @!P0 BRA `(.L_x_1) ;  /* 0x0000000000608947 */ /* 0x000fea0003800000 */
[----:B------:R-:W-:-:S13]  /*0080*/  ISETP.NE.AND P0, PT, R21, RZ, PT ;  /* 0x000000ff1500720c */ /* 0x000fda0003f05270 */
[----:B------:R-:W-:Y:S05]  /*0090*/  @P0 BRA `(.L_x_2) ;  /* 0x0000000400a80947 */ /* 0x000fea0003800000 */
[----:B------:R-:W-:Y:S01]  /*00a0*/  ELECT P0, URZ, PT ;  /* 0x0000000000ff782f */ /* 0x000fe20003800000 */
[----:B------:R-:W-:-:S12]  /*00b0*/  BSSY.RECONVERGENT B0, `(.L_x_3) ;  /* 0x0000013000007945 */ /* 0x000fd80003800200 */
[----:B------:R-:W-:Y:S05]  /*00c0*/  @!P0 BRA `(.L_x_4) ;  /* 0x0000000000448947 */ /* 0x000fea0003800000 */
[----:B------:R-:W1:Y:S02]  /*00d0*/  LDCU.64 UR4, c[0x0][0x348] ;  /* 0x00006900ff0477ac */ /* 0x000e640008000a00 */
[----:B-1----:R-:W-:Y:S02]  /*00e0*/  UIADD3 UR12, UP4, UPT, UR4, 0x40, URZ ;  /* 0x00000040040c7890 */ /* 0x002fe4000ff9e0ff */
[----:B------:R-:W-:Y:S02]  /*00f0*/  UIADD3 UR10, UP3, UPT, UR4, 0xc0, URZ ;  /* 0x000000c0040a7890 */ /* 0x000fe4000ff7e0ff */
[----:B------:R-:W-:Y:S02]  /*0100*/  UIADD3 UR8, UP2, UPT, UR4, 0x140, URZ ;  /* 0x0000014004087890 */ /* 0x000fe4000ff5e0ff */
[----:B------:R-:W-:Y:S02]  /*0110*/  UIADD3 UR6, UP1, UPT, UR4, 0x1c0, URZ ;  /* 0x000001c004067890 */ /* 0x000fe4000ff3e0ff */
[----:B------:R-:W-:-:S02]  /*0120*/  UIADD3 UR4, UP0, UPT, UR4, 0x240, URZ ;  /* 0x0000024004047890 */ /* 0x000fc4000ff1e0ff */
[----:B------:R-:W-:Y:S02]  /*0130*/  UIADD3.X UR13, UPT, UPT, URZ, UR5, URZ, UP4, !UPT ;  /* 0x00000005ff0d7290 */ /* 0x000fe4000a7fe4ff */
[----:B------:R-:W-:Y:S02]  /*0140*/  UIADD3.X UR11, UPT, UPT, URZ, UR5, URZ, UP3, !UPT ;  /* 0x00000005ff0b7290 */ /* 0x000fe40009ffe4ff */
[----:B------:R-:W-:Y:S02]  /*0150*/  UIADD3.X UR9, UPT, UPT, URZ, UR5, URZ, UP2, !UPT ;  /* 0x00000005ff097290 */ /* 0x000fe400097fe4ff */
[----:B------:R-:W-:Y:S02]  /*0160*/  UIADD3.X UR7, UPT, UPT, URZ, UR5, URZ, UP1, !UPT ;  /* 0x00000005ff077290 */ /* 0x000fe40008ffe4ff */
[----:B------:R-:W-:Y:S01]  /*0170*/  UIADD3.X UR5, UPT, UPT, URZ, UR5, URZ, UP0, !UPT ;  /* 0x00000005ff057290 */ /* 0x000fe200087fe4ff */
[----:B------:R1:W-:Y:S02]  /*0180*/  UTMACCTL.PF [UR12] ;  /* 0x000000000c0079b9 */ /* 0x0003e40008040000 */
[----:B------:R1:W-:Y:S02]  /*0190*/  UTMACCTL.PF [UR10] ;  /* 0x000000000a0079b9 */ /* 0x0003e40008040000 */
[----:B------:R1:W-:Y:S02]  /*01a0*/  UTMACCTL.PF [UR8] ;  /* 0x00000000080079b9 */ /* 0x0003e40008040000 */
[----:B------:R1:W-:Y:S02]  /*01b0*/  UTMACCTL.PF [UR6] ;  /* 0x00000000060079b9 */ /* 0x0003e40008040000 */
[----:B------:R1:W-:Y:S02]  /*01c0*/  UTMACCTL.PF [UR4] ;  /* 0x00000000040079b9 */ /* 0x0003e40008040000 */
[----:B-1----:R-:W-:Y:S01]  /*01d0*/  NOP ;  /* 0x0000000000007918 */ /* 0x002fe20000000000 */
.L_x_4:
[----:B------:R-:W-:Y:S05]  /*01e0*/  BSYNC.RECONVERGENT B0 ;  /* 0x0000000000007941 */ /* 0x000fea0003800200 */
.L_x_3:
[----:B------:R-:W-:Y:S05]  /*01f0*/  BRA `(.L_x_2) ;  /* 0x0000000400507947 */ /* 0x000fea0003800000 */
.L_x_1:
[----:B------:R-:W-:Y:S01]  /*0200*/  ELECT P0, URZ, PT ;  /* 0x0000000000ff782f */ /* 0x000fe20003800000 */
[----:B------:R-:W-:-:S12]  /*0210*/  BSSY.RECONVERGENT B0, `(.L_x_5) ;  /* 0x0000023000007945 */ /* 0x000fd80003800200 */
[----:B------:R-:W-:Y:S05]  /*0220*/  @!P0 BRA `(.L_x_6) ;  /* 0x0000000000848947 */ /* 0x000fea0003800000 */
[----:B------:R-:W1:Y:S01]  /*0230*/  S2UR UR5, SR_CgaCtaId ;  /* 0x00000000000579c3 */ /* 0x000e620000008800 */
[----:B------:R-:W-:Y:S01]  /*0240*/  UMOV UR7, 0x400 ;  /* 0x0000040000077882 */ /* 0x000fe20000000000 */
[----:B------:R-:W-:Y:S01]  /*0250*/  UMOV UR6, 0x1 ;  /* 0x0000000100067882 */ /* 0x000fe20000000000 */
[----:B------:R-:W-:Y:S02]  /*0260*/  UMOV UR4, 0x20 ;  /* 0x0000002000047882 */ /* 0x000fe40000000000 */
[----:B------:R-:W-:-:S04]  /*0270*/  UIADD3 UR8, UPT, UPT, -UR4, 0x100000, URZ ;  /* 0x0010000004087890 */ /* 0x000fc8000fffe1ff */
[----:B------:R-:W-:Y:S02]  /*0280*/  USHF.L.U32 UR9, UR8, 0xb, URZ ;  /* 0x0000000b08097899 */ /* 0x000fe400080006ff */
[----:B------:R-:W-:Y:S01]  /*0290*/  USHF.L.U32 UR8, UR8, 0x1, URZ ;  /* 0x0000000108087899 */ /* 0x000fe200080006ff */
[----:B------:R-:W-:Y:S02]  /*02a0*/  UMOV UR4, 0x80 ;  /* 0x0000008000047882 */ /* 0x000fe40000000000 */
[----:B------:R-:W-:-:S04]  /*02b0*/  UIADD3 UR10, UPT, UPT, -UR4, 0x100000, URZ ;  /* 0x00100000040a7890 */ /* 0x000fc8000fffe1ff */
[----:B------:R-:W-:Y:S02]  /*02c0*/  USHF.L.U32 UR11, UR10, 0xb, URZ ;  /* 0x0000000b0a0b7899 */ /* 0x000fe400080006ff */
[----:B------:R-:W-:Y:S02]  /*02d0*/  USHF.L.U32 UR10, UR10, 0x1, URZ ;  /* 0x000000010a0a7899 */ /* 0x000fe400080006ff */
[----:B-1----:R-:W-:Y:S02]  /*02e0*/  ULEA UR5, UR5, UR7, 0x18 ;  /* 0x0000000705057291 */ /* 0x002fe4000f8ec0ff */
[----:B------:R-:W-:-:S04]  /*02f0*/  UIADD3 UR6, UPT, UPT, -UR6, 0x100000, URZ ;  /* 0x0010000006067890 */ /* 0x000fc8000fffe1ff */
[----:B------:R-:W-:Y:S02]  /*0300*/  USHF.L.U32 UR7, UR6, 0xb, URZ ;  /* 0x0000000b06077899 */ /* 0x000fe400080006ff */
[----:B------:R-:W-:Y:S01]  /*0310*/  USHF.L.U32 UR6, UR6, 0x1, URZ ;  /* 0x0000000106067899 */ /* 0x000fe200080006ff */
[----:B------:R-:W1:Y:S11]  /*0320*/  FENCE.VIEW.ASYNC.S ;  /* 0x00000000000073c6 */ /* 0x000e760000000000 */
[----:B-1----:R1:W2:Y:S01]  /*0330*/  SYNCS.EXCH.64 URZ, [UR5+0x31800], UR6 ;  /* 0x0318000605ff75b2 */ /* 0x0022a20008000100 */
[----:B------:R1:W3:Y:S01]  /*0340*/  SYNCS.EXCH.64 URZ, [UR5+0x31820], UR6 ;  /* 0x0318200605ff75b2 */ /* 0x0002e20008000100 */
[----:B------:R1:W4:Y:S01]  /*0350*/  SYNCS.EXCH.64 URZ, [UR5+0x31840], UR8 ;  /* 0x0318400805ff75b2 */ /* 0x0003220008000100 */
[----:B------:R1:W1:Y:S01]  /*0360*/  SYNCS.EXCH.64 URZ, [UR5+0x31808], UR6 ;  /* 0x0318080605ff75b2 */ /* 0x0002620008000100 */
        /* <DEDUP_REMOVED lines=12> */
[----:B------:R-:W-:Y:S01]  /*0430*/  NOP ;  /* 0x0000000000007918 */ /* 0x000fe20000000000 */
.L_x_6:
[----:B-1----:R-:W-:Y:S05]  /*0440*/  BSYNC.RECONVERGENT B0 ;  /* 0x0000000000007941 */ /* 0x002fea0003800200 */
.L_x_5:
[----:B------:R-:W-:Y:S05]  /*0450*/  BRA `(.L_x_2) ;  /* 0x0000000000b87947 */ /* 0x000fea0003800000 */
.L_x_0:
[----:B------:R-:W1:Y:S01]  /*0460*/  S2UR UR6, SR_CgaCtaId ;  /* 0x00000000000679c3 */ /* 0x000e620000008800 */
[----:B------:R-:W-:Y:S01]  /*0470*/  NOP ;  /* 0x0000000000007918 */ /* 0x000fe20000000000 */
[----:B------:R-:W-:Y:S01]  /*0480*/  UMOV UR4, 0x40 ;  /* 0x0000004000047882 */ /* 0x000fe20000000000 */
[----:B------:R-:W-:Y:S01]  /*0490*/  UMOV UR5, 0x400 ;  /* 0x0000040000057882 */ /* 0x000fe20000000000 */
[----:B-1----:R-:W-:Y:S02]  /*04a0*/  ULEA UR4, UR6, UR4, 0x18 ;  /* 0x0000000406047291 */ /* 0x002fe4000f8ec0ff */
[----:B------:R-:W-:-:S07]  /*04b0*/  ULEA UR5, UR6, UR5, 0x18 ;  /* 0x0000000506057291 */ /* 0x000fce000f8ec0ff */
[----:B------:R-:W1:Y:S02]  /*04c0*/  LDS.U8 R0, [UR4] ;  /* 0x00000004ff007984 */ /* 0x000e640008000000 */
[----:B-1----:R-:W-:-:S13]  /*04d0*/  ISETP.NE.AND P0, PT, R0, RZ, PT ;  /* 0x000000ff0000720c */ /* 0x002fda0003f05270 */
[----:B------:R-:W-:Y:S05]  /*04e0*/  @P0 BRA `(.L_x_7) ;  /* 0x00000000007c0947 */ /* 0x000fea0003800000 */
[----:B------:R-:W-:-:S13]  /*04f0*/  ELECT P0, URZ, PT ;  /* 0x0000000000ff782f */ /* 0x000fda0003800000 */
[----:B------:R-:W-:Y:S05]  /*0500*/  @!P0 BRA `(.L_x_8) ;  /* 0x0000000000848947 */ /* 0x000fea0003800000 */
[----:B------:R-:W-:Y:S01]  /*0510*/  UMOV UR4, 0x10 ;  /* 0x0000001000047882 */ /* 0x000fe20000000000 */
[----:B------:R-:W-:-:S04]  /*0520*/  IMAD.MOV.U32 R2, RZ, RZ, 0xffff ;  /* 0x0000ffffff027424 */ /* 0x000fc800078e00ff */
[----:B------:R-:W-:Y:S04]  /*0530*/  DEPBAR.LE SB1, 0x36 ;  /* 0x00009d800000791a */ /* 0x000fe80000000000 */
[----:B------:R-:W1:Y:S02]  /*0540*/  UTCATOMSWS.FIND_AND_SET.ALIGN UP0, UR4, UR4 ;  /* 0x00000004000475e3 */ /* 0x000e640008000800 */
[----:B-1----:R-:W-:Y:S01]  /*0550*/  PLOP3.LUT P0, PT, PT, PT, UP0, 0x80, 0x8 ;  /* 0x000000000008781c */ /* 0x002fe20003f0f008 */
[----:B------:R-:W-:-:S03]  /*0560*/  IMAD.U32 R5, RZ, RZ, UR4 ;  /* 0x00000004ff057e24 */ /* 0x000fc6000f8e00ff */
[----:B------:R-:W-:-:S04]  /*0570*/  SEL R0, RZ, 0xffffffff, !P0 ;  /* 0xffffffffff007807 */ /* 0x000fc80004000000 */
[----:B------:R-:W-:Y:S01]  /*0580*/  ISETP.NE.AND P0, PT, R0, RZ, PT ;  /* 0x000000ff0000720c */ /* 0x000fe20003f05270 */
[----:B------:R-:W-:-:S12]  /*0590*/  IMAD.MOV.U32 R0, RZ, RZ, 0x1 ;  /* 0x00000001ff007424 */ /* 0x000fd800078e00ff */
[----:B------:R-:W-:Y:S05]  /*05a0*/  @P0 BRA `(.L_x_9) ;  /* 0x0000000000240947 */ /* 0x000fea0003800000 */
.L_x_10:
[----:B------:R-:W-:Y:S05]  /*05b0*/  NANOSLEEP 0x64 ;  /* 0x000000640000795d */ /* 0x000fea0003800000 */
[----:B------:R-:W-:-:S05]  /*05c0*/  UMOV UR4, 0x10 ;  /* 0x0000001000047882 */ /* 0x000fca0000000000 */
[----:B------:R-:W-:Y:S04]  /*05d0*/  DEPBAR.LE SB1, 0x36 ;  /* 0x00009d800000791a */ /* 0x000fe80000000000 */
[----:B------:R-:W1:Y:S02]  /*05e0*/  UTCATOMSWS.FIND_AND_SET.ALIGN UP0, UR4, UR4 ;  /* 0x00000004000475e3 */ /* 0x000e640008000800 */
[----:B-1----:R-:W-:Y:S01]  /*05f0*/  PLOP3.LUT P0, PT, PT, PT, UP0, 0x80, 0x8 ;  /* 0x000000000008781c */ /* 0x002fe20003f0f008 */
[----:B------:R-:W-:-:S03]  /*0600*/  IMAD.U32 R5, RZ, RZ, UR4 ;  /* 0x00000004ff057e24 */ /* 0x000fc6000f8e00ff */
[----:B------:R-:W-:-:S04]  /*0610*/  SEL R3, RZ, 0xffffffff, !P0 ;  /* 0xffffffffff037807 */ /* 0x000fc80004000000 */
[----:B------:R-:W-:-:S13]  /*0620*/  ISETP.NE.AND P0, PT, R3, RZ, PT ;  /* 0x000000ff0300720c */ /* 0x000fda0003f05270 */
[----:B------:R-:W-:Y:S05]  /*0630*/  @!P0 BRA `(.L_x_10) ;  /* 0xfffffffc00dc8947 */ /* 0x000fea000383ffff */
.L_x_9:
[C---:B------:R-:W-:Y:S01]  /*0640*/  VIADD R3, R5.reuse, 0x10 ;  /* 0x0000001005037836 */ /* 0x040fe20000000000 */
[----:B------:R-:W-:Y:S01]  /*0650*/  UMOV UR4, 0x50 ;  /* 0x0000005000047882 */ /* 0x000fe20000000000 */
[----:B------:R-:W-:Y:S01]  /*0660*/  SHF.L.U32 R2, R2, R5, RZ ;  /* 0x0000000502027219 */ /* 0x000fe200000006ff */
[----:B------:R-:W-:Y:S01]  /*0670*/  ULEA UR4, UR6, UR4, 0x18 ;  /* 0x0000000406047291 */ /* 0x000fe2000f8ec0ff */
[----:B------:R-:W-:Y:S01]  /*0680*/  IMAD.SHL.U32 R5, R5, 0x20, RZ ;  /* 0x0000002005057824 */ /* 0x000fe200078e00ff */
[----:B------:R-:W-:-:S04]  /*0690*/  SHF.L.U32 R3, R0, R3, RZ ;  /* 0x0000000300037219 */ /* 0x000fc800000006ff */
[----:B------:R-:W-:-:S05]  /*06a0*/  LOP3.LUT R2, R3, R2, RZ, 0xfc, !PT ;  /* 0x0000000203027212 */ /* 0x000fca00078efcff */
[----:B------:R1:W-:Y:S04]  /*06b0*/  ATOMS.OR RZ, [UR4], R2 ;  /* 0x00000002ffff798c */ /* 0x0003e8000b000004 */
[----:B------:R1:W-:Y:S01]  /*06c0*/  STS [UR5+0x31880], R5 ;  /* 0x03188005ff007988 */ /* 0x0003e20008000805 */
[----:B------:R-:W-:Y:S05]  /*06d0*/  BRA `(.L_x_8) ;  /* 0x0000000000107947 */ /* 0x000fea0003800000 */
.L_x_7:
[----:B------:R-:W-:Y:S02]  /*06e0*/  MOV R0, 0xffffffff ;  /* 0xffffffff00007802 */ /* 0x000fe40000000f00 */
[----:B------:R-:W-:-:S03]  /*06f0*/  MOV R2, 0x720 ;  /* 0x0000072000027802 */ /* 0x000fc60000000f00 */
[----:B------:R1:W-:Y:S04]  /*0700*/  STS [UR5+0x31880], R0 ;  /* 0x03188000ff007988 */ /* 0x0003e80008000805 */
[----:B-1----:R-:W-:Y:S05]  /*0710*/  CALL.REL.NOINC `($__internal_1_$__cuda_sm10x_tcgen05_guardrail_trap_phase_invalid_during_alloc) ;  /* 0x0000005000f07944 */ /* 0x002fea0003c00000 */
.L_x_8:
[----:B------:R-:W-:Y:S05]  /*0720*/  WARPSYNC.ALL ;  /* 0x0000000000007948 */ /* 0x000fea0003800000 */
[----:B------:R-:W-:Y:S01]  /*0730*/  NOP ;  /* 0x0000000000007918 */ /* 0x000fe20000000000 */
.L_x_2:
[----:B-1----:R-:W1:Y:S01]  /*0740*/  LDC R2, c[0x0][0x388] ;  /* 0x0000e200ff027b82 */ /* 0x002e620000000800 */
[----:B------:R-:W4:Y:S07]  /*0750*/  S2R R0, SR_LANEID ;  /* 0x0000000000007919 */ /* 0x000f2e0000000000 */
[----:B--234-:R-:W-:Y:S01]  /*0760*/  BAR.SYNC.DEFER_BLOCKING 0x0 ;  /* 0x0000000000007b1d */ /* 0x01cfe20000010000 */
[----:B------:R-:W-:Y:S01]  /*0770*/  ISETP.NE.AND P0, PT, R21, RZ, PT ;  /* 0x000000ff1500720c */ /* 0x000fe20003f05270 */
[----:B-1----:R-:W-:-:S05]  /*0780*/  VIADD R2, R2, 0x7f ;  /* 0x0000007f02027836 */ /* 0x002fca0000000000 */
[----:B------:R-:W-:-:S05]  /*0790*/  SHF.R.U32.HI R2, RZ, 0x7, R2 ;  /* 0x00000007ff027819 */ /* 0x000fca0000011602 */
[----:B------:R-:W-:Y:S02]  /*07a0*/  IMAD.SHL.U32 R4, R2, 0x20, RZ ;  /* 0x0000002002047824 */ /* 0x000fe400078e00ff */
[----:B------:R-:W-:Y:S05]  /*07b0*/  @!P0 BRA `(.L_x_11) ;  /* 0x0000001000588947 */ /* 0x000fea0003800000 */
[----:B------:R-:W-:Y:S01]  /*07c0*/  ISETP.NE.AND P0, PT, R21, 0x1, PT ;  /* 0x000000011500780c */ /* 0x000fe20003f05270 */
[----:B------:R-:W1:-:S12]  /*07d0*/  S2UR UR5, SR_CgaCtaId ;  /* 0x00000000000579c3 */ /* 0x000e580000008800 */
[----:B------:R-:W-:Y:S05]  /*07e0*/  @!P0 BRA `(.L_x_12) ;  /* 0x0000000400988947 */ /* 0x000fea0003800000 */
[----:B------:R-:W-:-:S13]  /*07f0*/  ISETP.NE.AND P0, PT, R21, 0x2, PT ;  /* 0x000000021500780c */ /* 0x000fda0003f05270 */
[----:B------:R-:W-:Y:S05]  /*0800*/  @P0 BRA `(.L_x_13) ;  /* 0x0000002c00280947 */ /* 0x000fea0003800000 */
[----:B------:R-:W2:Y:S02]  /*0810*/  S2UR UR4, SR_CTAID.X ;  /* 0x00000000000479c3 */ /* 0x000ea40000002500 */
[----:B--2---:R-:W-:-:S13]  /*0820*/  ISETP.LE.U32.AND P0, PT, R4, UR4, PT ;  /* 0x0000000404007c0c */ /* 0x004fda000bf03070 */
[----:B-1----:R-:W-:Y:S05]  /*0830*/  @P0 EXIT ;  /* 0x000000000000094d */ /* 0x002fea0003800000 */
[----:B------:R-:W-:Y:S01]  /*0840*/  ULOP3.LUT UR4, URZ, UR4, URZ, 0x33, !UPT ;  /* 0x00000004ff047292 */ /* 0x000fe2000f8e33ff */
[--C-:B------:R-:W-:Y:S01]  /*0850*/  SHF.R.U32.HI R3, RZ, 0x3, R0.reuse ;  /* 0x00000003ff037819 */ /* 0x100fe20000011600 */
[----:B------:R-:W-:Y:S02]  /*0860*/  HFMA2 R16, -RZ, RZ, 0, 0 ;  /* 0x00000000ff107431 */ /* 0x000fe400000001ff */
[----:B------:R-:W-:Y:S01]  /*0870*/  IMAD.MOV.U32 R15, RZ, RZ, RZ ;  /* 0x000000ffff0f7224 */ /* 0x000fe200078e00ff */
[----:B------:R-:W-:Y:S01]  /*0880*/  UMOV UR5, URZ ;  /* 0x000000ff00057c82 */ /* 0x000fe20008000000 */
[C---:B------:R-:W-:Y:S01]  /*0890*/  LOP3.LUT R19, R3.reuse, 0x1, RZ, 0x3c, !PT ;  /* 0x0000000103137812 */ /* 0x040fe200078e3cff */
[----:B------:R-:W-:Y:S01]  /*08a0*/  VIADD R25, R4, UR4 ;  /* 0x0000000404197c36 */ /* 0x000fe20008000000 */
[C---:B------:R-:W-:Y:S01]  /*08b0*/  LOP3.LUT R5, R3.reuse, 0x2, RZ, 0x3c, !PT ;  /* 0x0000000203057812 */ /* 0x040fe200078e3cff */
[C---:B------:R-:W-:Y:S01]  /*08c0*/  IMAD.SHL.U32 R21, R3.reuse, 0x20, RZ ;  /* 0x0000002003157824 */ /* 0x040fe200078e00ff */
[----:B------:R-:W-:Y:S01]  /*08d0*/  LOP3.LUT R17, R3, 0x3, RZ, 0x3c, !PT ;  /* 0x0000000303117812 */ /* 0x000fe200078e3cff */
[C---:B------:R-:W-:Y:S01]  /*08e0*/  IMAD R20, R0.reuse, 0x4, R3 ;  /* 0x0000000400147824 */ /* 0x040fe200078e0203 */
[----:B------:R-:W-:Y:S01]  /*08f0*/  SHF.R.U32.HI R25, RZ, 0x3, R25 ;  /* 0x00000003ff197819 */ /* 0x000fe20000011619 */
[C---:B------:R-:W-:Y:S01]  /*0900*/  IMAD.IADD R24, R21.reuse, 0x1, R0 ;  /* 0x0000000115187824 */ /* 0x040fe200078e0200 */
[C---:B------:R-:W-:Y:S01]  /*0910*/  LOP3.LUT R23, R21.reuse, 0x20, RZ, 0x3c, !PT ;  /* 0x0000002015177812 */ /* 0x040fe200078e3cff */
[----:B------:R-:W-:Y:S01]  /*0920*/  IMAD R18, R0, 0x4, R5 ;  /* 0x0000000400127824 */ /* 0x000fe200078e0205 */
[----:B------:R-:W-:Y:S01]  /*0930*/  LOP3.LUT R3, R21, 0x40, RZ, 0x3c, !PT ;  /* 0x0000004015037812 */ /* 0x000fe200078e3cff */
[----:B------:R-:W-:Y:S01]  /*0940*/  IMAD.HI.U32 R25, R25, 0x1af286bd, RZ ;  /* 0x1af286bd19197827 */ /* 0x000fe200078e00ff */
[----:B------:R-:W-:-:S02]  /*0950*/  LOP3.LUT R21, R21, 0x60, RZ, 0x3c, !PT ;  /* 0x0000006015157812 */ /* 0x000fc400078e3cff */
[C---:B------:R-:W-:Y:S01]  /*0960*/  LEA R19, R0.reuse, R19, 0x2 ;  /* 0x0000001300137211 */ /* 0x040fe200078e10ff */
[----:B------:R-:W-:Y:S01]  /*0970*/  IMAD R17, R0, 0x4, R17 ;  /* 0x0000000400117824 */ /* 0x000fe200078e0211 */
[----:B------:R-:W-:Y:S01]  /*0980*/  IADD3 R23, PT, PT, R23, R0, RZ ;  /* 0x0000000017177210 */ /* 0x000fe20007ffe0ff */
[--C-:B------:R-:W-:Y:S01]  /*0990*/  IMAD.IADD R22, R3, 0x1, R0.reuse ;  /* 0x0000000103167824 */ /* 0x100fe200078e0200 */
[----:B------:R-:W-:Y:S01]  /*09a0*/  SHF.R.U32.HI R25, RZ, 0x1, R25 ;  /* 0x00000001ff197819 */ /* 0x000fe20000011619 */
[----:B------:R-:W-:-:S07]  /*09b0*/  IMAD.IADD R21, R21, 0x1, R0 ;  /* 0x0000000115157824 */ /* 0x000fce00078e0200 */
.L_x_17:
[----:B-1----:R-:W1:Y:S01]  /*09c0*/  S2R R0, SR_CgaCtaId ;  /* 0x0000000000007919 */ /* 0x002e620000008800 */
[----:B------:R-:W-:Y:S01]  /*09d0*/  MOV R3, 0x400 ;  /* 0x0000040000037802 */ /* 0x000fe20000000f00 */
[----:B------:R-:W-:-:S03]  /*09e0*/  UMOV UR4, URZ ;  /* 0x000000ff00047c82 */ /* 0x000fc60008000000 */
[----:B-1----:R-:W-:-:S07]  /*09f0*/  LEA R0, R0, R3, 0x18 ;  /* 0x0000000300007211 */ /* 0x002fce00078ec0ff */
.L_x_16:
[----:B-1----:R-:W-:Y:S01]  /*0a00*/  LEA R2, R15, R0, 0x3 ;  /* 0x000000000f027211 */ /* 0x002fe200078e18ff */
[----:B------:R-:W-:Y:S01]  /*0a10*/  ULOP3.LUT UP0, URZ, UR4, 0x3, URZ, 0xc0, !UPT ;  /* 0x0000000304ff7892 */ /* 0x000fe2000f80c0ff */
[----:B------:R-:W-:-:S04]  /*0a20*/  SHF.L.U32 R5, R16, 0x1f, RZ ;  /* 0x0000001f10057819 */ /* 0x000fc800000006ff */
[----:B------:R-:W1:Y:S02]  /*0a30*/  SYNCS.PHASECHK.TRANS64.TRYWAIT P0, [R2+URZ+0x31800], R5 ;  /* 0x03180005020075a7 */ /* 0x000e6400080011ff */
[----:B-1----:R-:W-:Y:S05]  /*0a40*/  @!P0 BRA `(.L_x_14) ;  /* 0x0000004800108947 */ /* 0x002fea0003800000 */
.L_x_71:
[----:B------:R-:W-:Y:S05]  /*0a50*/  BRA.U UP0, `(.L_x_15) ;  /* 0x0000000100bc7547 */ /* 0x000fea000b800000 */
[C-C-:B------:R-:W-:Y:S02]  /*0a60*/  IMAD R26, R15.reuse, 0x200, R0.reuse ;  /* 0x000002000f1a7824 */ /* 0x140fe400078e0200 */
[----:B------:R-:W-:Y:S02]  /*0a70*/  IMAD R3, R15, 0x400, R0 ;  /* 0x000004000f037824 */ /* 0x000fe400078e0200 */
[--C-:B------:R-:W-:Y:S01]  /*0a80*/  IMAD R9, R24, 0x4, R26.reuse ;  /* 0x0000000418097824 */ /* 0x100fe200078e021a */
[-C--:B------:R-:W-:Y:S01]  /*0a90*/  LEA R8, R23, R26.reuse, 0x2 ;  /* 0x0000001a17087211 */ /* 0x080fe200078e10ff */
[--C-:B------:R-:W-:Y:S01]  /*0aa0*/  IMAD R29, R22, 0x4, R26.reuse ;  /* 0x00000004161d7824 */ /* 0x100fe200078e021a */
[-C--:B------:R-:W-:Y:S01]  /*0ab0*/  LEA R27, R21, R26.reuse, 0x2 ;  /* 0x0000001a151b7211 */ /* 0x080fe200078e10ff */
[--C-:B-1----:R-:W-:Y:S01]  /*0ac0*/  IMAD R5, R19, 0x4, R26.reuse ;  /* 0x0000000413057824 */ /* 0x102fe200078e021a */
[-C--:B------:R-:W-:Y:S01]  /*0ad0*/  LEA R6, R20, R26.reuse, 0x2 ;  /* 0x0000001a14067211 */ /* 0x080fe200078e10ff */
[----:B------:R-:W1:Y:S01]  /*0ae0*/  LDS R9, [R9+0x30000] ;  /* 0x0300000009097984 */ /* 0x000e620000000800 */
[----:B------:R-:W-:Y:S01]  /*0af0*/  LEA R4, R18, R26, 0x2 ;  /* 0x0000001a12047211 */ /* 0x000fe200078e10ff */
[----:B------:R-:W-:Y:S01]  /*0b00*/  IMAD R26, R17, 0x4, R26 ;  /* 0x00000004111a7824 */ /* 0x000fe200078e021a */
[-C--:B------:R-:W-:Y:S01]  /*0b10*/  LEA R14, R24, R3.reuse, 0x2 ;  /* 0x00000003180e7211 */ /* 0x080fe200078e10ff */
[----:B------:R-:W2:Y:S01]  /*0b20*/  LDS R8, [R8+0x30000] ;  /* 0x0300000008087984 */ /* 0x000ea20000000800 */
[--C-:B------:R-:W-:Y:S01]  /*0b30*/  IMAD R11, R23, 0x4, R3.reuse ;  /* 0x00000004170b7824 */ /* 0x100fe200078e0203 */
[----:B------:R-:W-:Y:S01]  /*0b40*/  LEA R10, R22, R3, 0x2 ;  /* 0x00000003160a7211 */ /* 0x000fe200078e10ff */
[----:B------:R-:W-:Y:S01]  /*0b50*/  IMAD R7, R21, 0x4, R3 ;  /* 0x0000000415077824 */ /* 0x000fe200078e0203 */
[----:B------:R-:W3:Y:S04]  /*0b60*/  LDS R29, [R29+0x30000] ;  /* 0x030000001d1d7984 */ /* 0x000ee80000000800 */
[----:B------:R-:W4:Y:S01]  /*0b70*/  LDS R27, [R27+0x30000] ;  /* 0x030000001b1b7984 */ /* 0x000f220000000800 */
[----:B------:R-:W-:-:S03]  /*0b80*/  NOP ;  /* 0x0000000000007918 */ /* 0x000fc60000000000 */
[----:B-1----:R1:W-:Y:S04]  /*0b90*/  STS [R6+0x30000], R9 ;  /* 0x0300000906007388 */ /* 0x0023e80000000800 */
[----:B--2---:R2:W-:Y:S04]  /*0ba0*/  STS [R5+0x30000], R8 ;  /* 0x0300000805007388 */ /* 0x0045e80000000800 */
[----:B---3--:R3:W-:Y:S04]  /*0bb0*/  STS [R4+0x30000], R29 ;  /* 0x0300001d04007388 */ /* 0x0087e80000000800 */
[----:B----4-:R-:W-:Y:S04]  /*0bc0*/  STS [R26+0x30000], R27 ;  /* 0x0300001b1a007388 */ /* 0x010fe80000000800 */
[----:B------:R-:W4:Y:S04]  /*0bd0*/  LDS R13, [R14+0x30800] ;  /* 0x030800000e0d7984 */ /* 0x000f280000000800 */
[----:B------:R-:W5:Y:S04]  /*0be0*/  LDS R12, [R11+0x30800] ;  /* 0x030800000b0c7984 */ /* 0x000f680000000800 */
[----:B------:R-:W5:Y:S01]  /*0bf0*/  LDS R9, [R10+0x30800] ;  /* 0x030800000a097984 */ /* 0x000f620000000800 */
[----:B-1----:R-:W-:-:S03]  /*0c00*/  LEA R6, R20, R3, 0x2 ;  /* 0x0000000314067211 */ /* 0x002fc600078e10ff */
[----:B------:R-:W1:Y:S01]  /*0c10*/  LDS R8, [R7+0x30800] ;  /* 0x0308000007087984 */ /* 0x000e620000000800 */
[----:B--2---:R-:W-:Y:S01]  /*0c20*/  IMAD R5, R19, 0x4, R3 ;  /* 0x0000000413057824 */ /* 0x004fe200078e0203 */
[----:B------:R-:W-:Y:S01]  /*0c30*/  NOP ;  /* 0x0000000000007918 */ /* 0x000fe20000000000 */
[-C--:B---3--:R-:W-:Y:S02]  /*0c40*/  LEA R4, R18, R3.reuse, 0x2 ;  /* 0x0000000312047211 */ /* 0x088fe400078e10ff */
[----:B------:R-:W-:Y:S01]  /*0c50*/  LEA R3, R17, R3, 0x2 ;  /* 0x0000000311037211 */ /* 0x000fe200078e10ff */
[----:B----4-:R-:W-:Y:S04]  /*0c60*/  STS [R6+0x30800], R13 ;  /* 0x0308000d06007388 */ /* 0x010fe80000000800 */
[----:B-----5:R-:W-:Y:S04]  /*0c70*/  STS [R5+0x30800], R12 ;  /* 0x0308000c05007388 */ /* 0x020fe80000000800 */
[----:B------:R-:W-:Y:S04]  /*0c80*/  STS [R4+0x30800], R9 ;  /* 0x0308000904007388 */ /* 0x000fe80000000800 */
[----:B-1----:R-:W-:Y:S04]  /*0c90*/  STS [R3+0x30800], R8 ;  /* 0x0308000803007388 */ /* 0x002fe80000000800 */
[----:B------:R-:W1:Y:S04]  /*0ca0*/  LDS R27, [R14+0x30a00] ;  /* 0x030a00000e1b7984 */ /* 0x000e680000000800 */
[----:B------:R-:W2:Y:S04]  /*0cb0*/  LDS R26, [R11+0x30a00] ;  /* 0x030a00000b1a7984 */ /* 0x000ea80000000800 */
[----:B------:R-:W3:Y:S04]  /*0cc0*/  LDS R29, [R10+0x30a00] ;  /* 0x030a00000a1d7984 */ /* 0x000ee80000000800 */
[----:B------:R-:W4:Y:S01]  /*0cd0*/  LDS R28, [R7+0x30a00] ;  /* 0x030a0000071c7984 */ /* 0x000f220000000800 */
[----:B------:R-:W-:-:S03]  /*0ce0*/  NOP ;  /* 0x0000000000007918 */ /* 0x000fc60000000000 */
[----:B-1----:R1:W-:Y:S04]  /*0cf0*/  STS [R6+0x30a00], R27 ;  /* 0x030a001b06007388 */ /* 0x0023e80000000800 */
[----:B--2---:R1:W-:Y:S04]  /*0d00*/  STS [R5+0x30a00], R26 ;  /* 0x030a001a05007388 */ /* 0x0043e80000000800 */
[----:B---3--:R1:W-:Y:S04]  /*0d10*/  STS [R4+0x30a00], R29 ;  /* 0x030a001d04007388 */ /* 0x0083e80000000800 */
[----:B----4-:R1:W-:Y:S01]  /*0d20*/  STS [R3+0x30a00], R28 ;  /* 0x030a001c03007388 */ /* 0x0103e20000000800 */
[----:B------:R2:W-:Y:S06]  /*0d30*/  MEMBAR.ALL.CTA ;  /* 0x0000000000007992 */ /* 0x0005ec0000008000 */
[----:B--2---:R-:W2:Y:S02]  /*0d40*/  FENCE.VIEW.ASYNC.S ;  /* 0x00000000000073c6 */ /* 0x004ea40000000000 */
.L_x_15:
[----:B-1----:R-:W-:Y:S01]  /*0d50*/  VIADD R2, R2, 0x31840 ;  /* 0x0003184002027836 */ /* 0x002fe20000000000 */
[C---:B------:R-:W-:Y:S01]  /*0d60*/  ISETP.NE.AND P0, PT, R15.reuse, 0x3, PT ;  /* 0x000000030f00780c */ /* 0x040fe20003f05270 */
[----:B------:R-:W-:Y:S01]  /*0d70*/  VIADD R15, R15, 0x1 ;  /* 0x000000010f0f7836 */ /* 0x000fe20000000000 */
[----:B------:R-:W-:Y:S02]  /*0d80*/  UIADD3 UR4, UPT, UPT, UR4, 0x1, URZ ;  /* 0x0000000104047890 */ /* 0x000fe4000fffe0ff */
[----:B------:R-:W-:Y:S02]  /*0d90*/  PRMT R2, RZ, 0x654, R2 ;  /* 0x00000654ff027816 */ /* 0x000fe40000000002 */
[----:B------:R-:W-:Y:S01]  /*0da0*/  SEL R15, R15, RZ, P0 ;  /* 0x000000ff0f0f7207 */ /* 0x000fe20000000000 */
[----:B------:R-:W-:Y:S01]  /*0db0*/  UISETP.NE.AND UP0, UPT, UR4, 0x10, UPT ;  /* 0x000000100400788c */ /* 0x000fe2000bf05270 */
[----:B--2---:R1:W-:Y:S02]  /*0dc0*/  SYNCS.ARRIVE.TRANS64.RED.A1T0 RZ, [R2+URZ], RZ ;  /* 0x000000ff02ff79a7 */ /* 0x0043e400081004ff */
[----:B------:R-:W-:-:S04]  /*0dd0*/  ISETP.NE.AND P0, PT, R15, RZ, PT ;  /* 0x000000ff0f00720c */ /* 0x000fc80003f05270 */
[----:B------:R-:W-:-:S04]  /*0de0*/  SEL R3, RZ, 0x1, P0 ;  /* 0x00000001ff037807 */ /* 0x000fc80000000000 */
[----:B------:R-:W-:Y:S01]  /*0df0*/  LOP3.LUT R16, R16, R3, RZ, 0x3c, !PT ;  /* 0x0000000310107212 */ /* 0x000fe200078e3cff */
[----:B------:R-:W-:Y:S06]  /*0e00*/  BRA.U UP0, `(.L_x_16) ;  /* 0xfffffff900fc7547 */ /* 0x000fec000b83ffff */
[----:B------:R-:W-:-:S13]  /*0e10*/  ISETP.NE.AND P0, PT, R25, UR5, PT ;  /* 0x0000000519007c0c */ /* 0x000fda000bf05270 */
[----:B------:R-:W-:Y:S05]  /*0e20*/  @!P0 EXIT ;  /* 0x000000000000894d */ /* 0x000fea0003800000 */
[----:B------:R-:W-:Y:S01]  /*0e30*/  UIADD3 UR5, UPT, UPT, UR5, 0x1, URZ ;  /* 0x0000000105057890 */ /* 0x000fe2000fffe0ff */
[----:B------:R-:W-:Y:S05]  /*0e40*/  BRA `(.L_x_17) ;  /* 0xfffffff800dc7947 */ /* 0x000fea000383ffff */
.L_x_12:
[----:B-1----:R-:W-:-:S09]  /*0e50*/  UISETP.NE.AND UP0, UPT, UR5, URZ, UPT ;  /* 0x000000ff0500728c */ /* 0x002fd2000bf05270 */
[----:B------:R-:W-:Y:S05]  /*0e60*/  BRA.U UP0, `(.L_x_13) ;  /* 0x0000002500907547 */ /* 0x000fea000b800000 */
[----:B------:R-:W1:Y:S01]  /*0e70*/  S2UR UR4, SR_CTAID.X ;  /* 0x00000000000479c3 */ /* 0x000e620000002500 */
[----:B------:R-:W-:Y:S02]  /*0e80*/  UMOV UR8, 0x400 ;  /* 0x0000040000087882 */ /* 0x000fe40000000000 */
[----:B------:R-:W-:-:S04]  /*0e90*/  ULEA UR8, UR5, UR8, 0x18 ;  /* 0x0000000805087291 */ /* 0x000fc8000f8ec0ff */
[----:B------:R-:W-:Y:S02]  /*0ea0*/  UIADD3 UR5, UPT, UPT, UR8, 0x14000, URZ ;  /* 0x0001400008057890 */ /* 0x000fe4000fffe0ff */
[----:B------:R-:W-:Y:S02]  /*0eb0*/  UIADD3 UR6, UPT, UPT, UR8, 0x4000, URZ ;  /* 0x0000400008067890 */ /* 0x000fe4000fffe0ff */
[----:B------:R-:W-:-:S04]  /*0ec0*/  USHF.R.U32.HI UR5, URZ, 0x4, UR5 ;  /* 0x00000004ff057899 */ /* 0x000fc80008011605 */
[----:B------:R-:W-:Y:S01]  /*0ed0*/  ULOP3.LUT UR5, UR5, 0x3fc0, URZ, 0xc0, !UPT ;  /* 0x00003fc005057892 */ /* 0x000fe2000f8ec0ff */
[----:B-1----:R-:W-:-:S13]  /*0ee0*/  ISETP.LE.U32.AND P0, PT, R4, UR4, PT ;  /* 0x0000000404007c0c */ /* 0x002fda000bf03070 */
[----:B------:R-:W-:Y:S05]  /*0ef0*/  @P0 EXIT ;  /* 0x000000000000094d */ /* 0x000fea0003800000 */
[----:B------:R-:W-:Y:S01]  /*0f00*/  ULOP3.LUT UR4, URZ, UR4, URZ, 0x33, !UPT ;  /* 0x00000004ff047292 */ /* 0x000fe2000f8e33ff */
[----:B------:R-:W-:Y:S01]  /*0f10*/  IMAD.U32 R3, RZ, RZ, UR5 ;  /* 0x00000005ff037e24 */ /* 0x000fe2000f8e00ff */
[----:B------:R-:W-:Y:S01]  /*0f20*/  USHF.R.U32.HI UR6, URZ, 0x4, UR6 ;  /* 0x00000004ff067899 */ /* 0x000fe20008011606 */
[C---:B------:R-:W-:Y:S01]  /*0f30*/  ISETP.GE.U32.AND P0, PT, R0.reuse, 0x4, PT ;  /* 0x000000040000780c */ /* 0x040fe20003f06070 */
[----:B------:R-:W-:Y:S01]  /*0f40*/  UMOV UR18, URZ ;  /* 0x000000ff00127c82 */ /* 0x000fe20008000000 */
[----:B------:R-:W-:Y:S01]  /*0f50*/  IMAD R8, R0, 0x700, R3 ;  /* 0x0000070000087824 */ /* 0x000fe200078e0203 */
[----:B------:R-:W-:Y:S01]  /*0f60*/  ULOP3.LUT UR6, UR6, 0x3fc0, URZ, 0xc0, !UPT ;  /* 0x00003fc006067892 */ /* 0x000fe2000f8ec0ff */
[----:B------:R-:W-:Y:S01]  /*0f70*/  VIADD R4, R4, UR4 ;  /* 0x0000000404047c36 */ /* 0x000fe20008000000 */
[----:B------:R-:W-:Y:S01]  /*0f80*/  UMOV UR15, URZ ;  /* 0x000000ff000f7c82 */ /* 0x000fe20008000000 */
[----:B------:R-:W-:Y:S01]  /*0f90*/  UMOV UR7, 0x1c4 ;  /* 0x000001c400077882 */ /* 0x000fe20000000000 */
[----:B------:R-:W-:Y:S01]  /*0fa0*/  SEL R8, R8, RZ, !P0 ;  /* 0x000000ff08087207 */ /* 0x000fe20004000000 */
[----:B------:R-:W-:Y:S01]  /*0fb0*/  UMOV UR4, 0x1c0 ;  /* 0x000001c000047882 */ /* 0x000fe20000000000 */
[----:B------:R-:W-:Y:S01]  /*0fc0*/  SHF.R.U32.HI R3, RZ, 0x3, R4 ;  /* 0x00000003ff037819 */ /* 0x000fe20000011604 */
[----:B------:R-:W-:Y:S01]  /*0fd0*/  IMAD.MOV.U32 R4, RZ, RZ, RZ ;  /* 0x000000ffff047224 */ /* 0x000fe200078e00ff */
[----:B------:R-:W-:Y:S01]  /*0fe0*/  LEA R9, R0, UR6, 0xa ;  /* 0x0000000600097c11 */ /* 0x000fe2000f8e50ff */
[----:B------:R-:W-:Y:S01]  /*0ff0*/  UMOV UR6, 0x1c0 ;  /* 0x000001c000067882 */ /* 0x000fe20000000000 */
[----:B------:R-:W-:Y:S01]  /*1000*/  UMOV UR5, 0x1c4 ;  /* 0x000001c400057882 */ /* 0x000fe20000000000 */
[----:B------:R-:W-:Y:S01]  /*1010*/  IMAD.HI.U32 R3, R3, 0x1af286bd, RZ ;  /* 0x1af286bd03037827 */ /* 0x000fe200078e00ff */
[----:B------:R-:W-:-:S04]  /*1020*/  SEL R9, R9, RZ, !P0 ;  /* 0x000000ff09097207 */ /* 0x000fc80004000000 */
[----:B------:R-:W-:-:S07]  /*1030*/  SHF.R.U32.HI R3, RZ, 0x1, R3 ;  /* 0x00000001ff037819 */ /* 0x000fce0000011603 */
.L_x_24:
[----:B------:R-:W-:Y:S01]  /*1040*/  USHF.R.U32.HI UR10, URZ, 0x1, UR18 ;  /* 0x00000001ff0a7899 */ /* 0x000fe20008011612 */
[----:B------:R-:W-:Y:S01]  /*1050*/  HFMA2 R7, -RZ, RZ, 0, 5.9604644775390625e-08 ;  /* 0x00000001ff077431 */ /* 0x000fe200000001ff */
[----:B------:R-:W-:Y:S02]  /*1060*/  USHF.L.U32 UR9, UR18, 0x3, URZ ;  /* 0x0000000312097899 */ /* 0x000fe400080006ff */
[----:B------:R-:W-:Y:S02]  /*1070*/  ULOP3.LUT UR10, UR10, 0x1, URZ, 0xc, !UPT ;  /* 0x000000010a0a7892 */ /* 0x000fe4000f8e0cff */
[----:B------:R-:W-:Y:S02]  /*1080*/  ULOP3.LUT UR9, UR9, 0x8, URZ, 0xc0, !UPT ;  /* 0x0000000809097892 */ /* 0x000fe4000f8ec0ff */
[----:B------:R-:W-:Y:S02]  /*1090*/  USHF.L.U32 UR10, UR10, 0x1f, URZ ;  /* 0x0000001f0a0a7899 */ /* 0x000fe400080006ff */
[----:B------:R-:W-:-:S02]  /*10a0*/  ULOP3.LUT UR12, UR18, 0x1, URZ, 0xc0, !UPT ;  /* 0x00000001120c7892 */ /* 0x000fc4000f8ec0ff */
[----:B------:R-:W-:Y:S01]  /*10b0*/  MOV R0, UR9 ;  /* 0x0000000900007c02 */ /* 0x000fe20008000f00 */
[----:B------:R-:W-:Y:S01]  /*10c0*/  UIADD3 UR9, UPT, UPT, UR8, UR9, URZ ;  /* 0x0000000908097290 */ /* 0x000fe2000fffe0ff */
[----:B------:R-:W-:Y:S01]  /*10d0*/  MOV R5, UR10 ;  /* 0x0000000a00057c02 */ /* 0x000fe20008000f00 */
[----:B------:R-:W-:Y:S02]  /*10e0*/  UIMAD UR12, UR12, 0xe0, URZ ;  /* 0x000000e00c0c78a4 */ /* 0x000fe4000f8e02ff */
[----:B------:R-:W-:Y:S01]  /*10f0*/  UIADD3 UR11, UPT, UPT, UR9, 0x31860, URZ ;  /* 0x00031860090b7890 */ /* 0x000fe2000fffe0ff */
[----:B------:R-:W1:Y:S02]  /*1100*/  SYNCS.PHASECHK.TRANS64.TRYWAIT P0, [R0+UR8+0x31870], R5 ;  /* 0x03187005000075a7 */ /* 0x000e640008001108 */
[----:B-1----:R-:W-:Y:S09]  /*1110*/  @!P0 BRA `(.L_x_18) ;  /* 0x0000004000748947 */ /* 0x002ff20003800000 */
.L_x_73:
[----:B------:R-:W-:Y:S01]  /*1120*/  NOP ;  /* 0x0000000000007918 */ /* 0x000fe20000000000 */
[----:B------:R-:W-:Y:S01]  /*1130*/  UMOV UR17, 0xe ;  /* 0x0000000e00117882 */ /* 0x000fe20000000000 */
[----:B------:R-:W-:-:S05]  /*1140*/  UMOV UR16, 0xfffffff0 ;  /* 0xfffffff000107882 */ /* 0x000fca0000000000 */
.L_x_23:
[----:B------:R-:W-:Y:S01]  /*1150*/  ULEA UR13, UR15, UR8, 0x3 ;  /* 0x000000080f0d7291 */ /* 0x000fe2000f8e18ff */
[----:B-1----:R-:W-:Y:S01]  /*1160*/  SHF.L.U32 R11, R4, 0x1f, RZ ;  /* 0x0000001f040b7819 */ /* 0x002fe200000006ff */
[----:B------:R-:W-:Y:S01]  /*1170*/  UIADD3 UR14, UPT, UPT, UR16, 0x10, URZ ;  /* 0x00000010100e7890 */ /* 0x000fe2000fffe0ff */
[----:B------:R-:W-:Y:S03]  /*1180*/  MOV R0, UR15 ;  /* 0x0000000f00007c02 */ /* 0x000fe60008000f00 */
[----:B------:R-:W-:Y:S03]  /*1190*/  ULOP3.LUT UP0, UR14, UR14, 0x2, URZ, 0xc0, !UPT ;  /* 0x000000020e0e7892 */ /* 0x000fe6000f80c0ff */
[----:B------:R-:W1:Y:S02]  /*11a0*/  SYNCS.PHASECHK.TRANS64.TRYWAIT P0, [UR13+0x31840], R11 ;  /* 0x0318400bff0075a7 */ /* 0x000e64000800110d */
[----:B-12---:R-:W-:Y:S07]  /*11b0*/  @!P0 BRA `(.L_x_19) ;  /* 0x00000040006c8947 */ /* 0x006fee0003800000 */
.L_x_75:
[----:B------:R-:W-:Y:S01]  /*11c0*/  NOP ;  /* 0x0000000000007918 */ /* 0x000fe20000000000 */
[----:B------:R-:W-:Y:S05]  /*11d0*/  BRA.U UP0, `(.L_x_20) ;  /* 0x0000000100487547 */ /* 0x000fea000b800000 */
[----:B------:R-:W-:Y:S02]  /*11e0*/  ULEA UR19, UR15, UR8, 0x9 ;  /* 0x000000080f137291 */ /* 0x000fe4000f8e48ff */
[----:B------:R-:W-:Y:S02]  /*11f0*/  ULEA UR9, UR15, UR8, 0xa ;  /* 0x000000080f097291 */ /* 0x000fe4000f8e50ff */
[----:B------:R-:W-:Y:S02]  /*1200*/  UIADD3 UR19, UPT, UPT, UR19, 0x30000, URZ ;  /* 0x0003000013137890 */ /* 0x000fe4000fffe0ff */
[----:B------:R-:W-:Y:S02]  /*1210*/  UIADD3 UR10, UPT, UPT, UR9, 0x30800, URZ ;  /* 0x00030800090a7890 */ /* 0x000fe4000fffe0ff */
[----:B------:R-:W-:Y:S02]  /*1220*/  UIADD3 UR9, UPT, UPT, UR9, 0x30a00, URZ ;  /* 0x00030a0009097890 */ /* 0x000fe4000fffe0ff */
[----:B------:R-:W-:Y:S02]  /*1230*/  USHF.R.U32.HI UR19, URZ, 0x4, UR19 ;  /* 0x00000004ff137899 */ /* 0x000fe40008011613 */
[----:B------:R-:W-:Y:S02]  /*1240*/  USHF.R.U32.HI UR10, URZ, 0x4, UR10 ;  /* 0x00000004ff0a7899 */ /* 0x000fe4000801160a */
[----:B------:R-:W-:Y:S02]  /*1250*/  USHF.R.U32.HI UR9, URZ, 0x4, UR9 ;  /* 0x00000004ff097899 */ /* 0x000fe40008011609 */
[----:B------:R-:W-:Y:S02]  /*1260*/  ULOP3.LUT UR20, UR19, 0x3fe0, URZ, 0xc0, !UPT ;  /* 0x00003fe013147892 */ /* 0x000fe4000f8ec0ff */
[----:B------:R-:W-:Y:S02]  /*1270*/  ULOP3.LUT UR22, UR10, 0x3fc0, URZ, 0xc0, !UPT ;  /* 0x00003fc00a167892 */ /* 0x000fe4000f8ec0ff */
[----:B------:R-:W-:Y:S01]  /*1280*/  ULOP3.LUT UR24, UR9, 0x3fe0, URZ, 0xc0, !UPT ;  /* 0x00003fe009187892 */ /* 0x000fe2000f8ec0ff */
[----:B------:R-:W-:Y:S01]  /*1290*/  UMOV UR21, 0x4008 ;  /* 0x0000400800157882 */ /* 0x000fe20000000000 */
[----:B------:R-:W-:Y:S01]  /*12a0*/  UMOV UR23, 0x4008 ;  /* 0x0000400800177882 */ /* 0x000fe20000000000 */
[----:B------:R-:W-:Y:S02]  /*12b0*/  UMOV UR25, 0x4008 ;  /* 0x0000400800197882 */ /* 0x000fe40000000000 */
[----:B------:R2:W-:Y:S02]  /*12c0*/  UTCCP.T.S.4x32dp128bit tmem[0x1c0], gdesc[UR20] ;  /* 0x0001c014ff0079e7 */ /* 0x0005e40009100000 */
[----:B------:R2:W-:Y:S02]  /*12d0*/  UTCCP.T.S.4x32dp128bit tmem[0x1c4], gdesc[UR22] ;  /* 0x0001c416ff0079e7 */ /* 0x0005e40009100000 */
[----:B------:R2:W-:Y:S01]  /*12e0*/  UTCCP.T.S.4x32dp128bit tmem[0x1c8], gdesc[UR24] ;  /* 0x0001c818ff0079e7 */ /* 0x0005e20009100000 */
[----:B------:R-:W-:Y:S02]  /*12f0*/  NOP ;  /* 0x0000000000007918 */ /* 0x000fe40000000000 */
.L_x_20:
[----:B------:R-:W-:Y:S01]  /*1300*/  UISETP.NE.AND UP0, UPT, UR15, 0x3, UPT ;  /* 0x000000030f00788c */ /* 0x000fe2000bf05270 */
[----:B------:R-:W-:Y:S01]  /*1310*/  SHFL.IDX PT, R5, R8, R0, 0x1f ;  /* 0x00001f0008057589 */ /* 0x000fe200000e0000 */
[----:B------:R-:W-:Y:S01]  /*1320*/  UIADD3 UR10, UPT, UPT, UR15, 0x1, URZ ;  /* 0x000000010f0a7890 */ /* 0x000fe2000fffe0ff */
[----:B------:R-:W-:Y:S03]  /*1330*/  NOP ;  /* 0x0000000000007918 */ /* 0x000fe60000000000 */
[----:B------:R-:W-:Y:S03]  /*1340*/  USEL UR10, UR10, URZ, UP0 ;  /* 0x000000ff0a0a7287 */ /* 0x000fe60008000000 */
[----:B-1----:R-:W1:Y:S01]  /*1350*/  SHFL.IDX PT, R2, R9, R0, 0x1f ;  /* 0x00001f0009027589 */ /* 0x002e6200000e0000 */
[----:B------:R-:W-:Y:S02]  /*1360*/  USHF.L.U32 UR15, UR14, 0x4, URZ ;  /* 0x000000040e0f7899 */ /* 0x000fe400080006ff */
[----:B------:R-:W-:Y:S02]  /*1370*/  ULEA UR9, UR10, UR8, 0x3 ;  /* 0x000000080a097291 */ /* 0x000fe4000f8e18ff */
[----:B------:R-:W-:Y:S01]  /*1380*/  ULEA UR14, UR14, 0x8b8, 0xd ;  /* 0x000008b80e0e7891 */ /* 0x000fe2000f8e68ff */
[----:B------:R-:W-:Y:S01]  /*1390*/  ISETP.NE.AND P0, PT, RZ, UR10, PT ;  /* 0x0000000aff007c0c */ /* 0x000fe2000bf05270 */
[----:B------:R-:W-:Y:S01]  /*13a0*/  UISETP.NE.AND UP0, UPT, UR16, -0x10, UPT ;  /* 0xfffffff01000788c */ /* 0x000fe2000bf05270 */
[----:B------:R-:W-:Y:S01]  /*13b0*/  IMAD.U32 R10, RZ, RZ, UR10 ;  /* 0x0000000aff0a7e24 */ /* 0x000fe2000f8e00ff */
[----:B------:R-:W-:Y:S02]  /*13c0*/  UPRMT UR15, UR15, 0x5410, UR14 ;  /* 0x000054100f0f7896 */ /* 0x000fe4000800000e */
[----:B------:R-:W-:Y:S01]  /*13d0*/  UIADD3 UR13, UPT, UPT, UR13, 0x31820, URZ ;  /* 0x000318200d0d7890 */ /* 0x000fe2000fffe0ff */
[----:B------:R-:W-:Y:S01]  /*13e0*/  UMOV UR14, URZ ;  /* 0x000000ff000e7c82 */ /* 0x000fe20008000000 */
[----:B--2---:R-:W-:Y:S01]  /*13f0*/  UMOV UR23, 0x40004040 ;  /* 0x4000404000177882 */ /* 0x004fe20000000000 */
[----:B------:R-:W-:Y:S01]  /*1400*/  UMOV UR21, 0x40004040 ;  /* 0x4000404000157882 */ /* 0x000fe20000000000 */
[----:B------:R-:W-:Y:S01]  /*1410*/  UMOV UR27, 0x40004040 ;  /* 0x40004040001b7882 */ /* 0x000fe20000000000 */
[----:B------:R-:W-:Y:S01]  /*1420*/  UMOV UR25, 0x40004040 ;  /* 0x4000404000197882 */ /* 0x000fe20000000000 */
[----:B------:R-:W-:Y:S01]  /*1430*/  UMOV UR31, 0x40004040 ;  /* 0x40004040001f7882 */ /* 0x000fe20000000000 */
[----:B------:R-:W-:Y:S01]  /*1440*/  UMOV UR29, 0x40004040 ;  /* 0x40004040001d7882 */ /* 0x000fe20000000000 */
[----:B------:R-:W-:Y:S01]  /*1450*/  UMOV UR35, 0x40004040 ;  /* 0x4000404000237882 */ /* 0x000fe20000000000 */
[----:B------:R-:W-:Y:S01]  /*1460*/  UMOV UR33, 0x40004040 ;  /* 0x4000404000217882 */ /* 0x000fe20000000000 */
[----:B-1----:R-:W-:Y:S02]  /*1470*/  R2UR UR22, R2 ;  /* 0x00000000021672ca */ /* 0x002fe400000e0000 */
[----:B------:R-:W-:Y:S02]  /*1480*/  R2UR UR20, R5 ;  /* 0x00000000051472ca */ /* 0x000fe400000e0000 */
[----:B------:R-:W-:Y:S04]  /*1490*/  SEL R5, RZ, 0x1, P0 ;  /* 0x00000001ff057807 */ /* 0x000fe80000000000 */
[----:B------:R-:W-:Y:S05]  /*14a0*/  LOP3.LUT R4, R4, R5, RZ, 0x3c, !PT ;  /* 0x0000000504047212 */ /* 0x000fea00078e3cff */
[----:B------:R-:W-:Y:S01]  /*14b0*/  UIADD3 UR26, UPT, UPT, UR22, 0x2, URZ ;  /* 0x00000002161a7890 */ /* 0x000fe2000fffe0ff */
[----:B------:R-:W-:Y:S01]  /*14c0*/  IMAD.U32 R13, R4, -0x80000000, RZ ;  /* 0x80000000040d7824 */ /* 0x000fe200078e00ff */
[----:B------:R-:W-:Y:S01]  /*14d0*/  UIADD3 UR24, UPT, UPT, UR20, 0x2, URZ ;  /* 0x0000000214187890 */ /* 0x000fe2000fffe0ff */
[----:B------:R1:W-:Y:S01]  /*14e0*/  UTCQMMA gdesc[UR22], gdesc[UR20], tmem[UR12], tmem[UR14], idesc[UR15], tmem[UR6], UP0 ;  /* 0x00060e1416007dea */ /* 0x0003e2000800030c */
[----:B------:R-:W-:Y:S02]  /*14f0*/  UIADD3 UR30, UPT, UPT, UR22, 0x4, URZ ;  /* 0x00000004161e7890 */ /* 0x000fe4000fffe0ff */
[----:B------:R-:W-:Y:S02]  /*1500*/  UIADD3 UR28, UPT, UPT, UR20, 0x4, URZ ;  /* 0x00000004141c7890 */ /* 0x000fe4000fffe0ff */
[----:B------:R-:W-:Y:S02]  /*1510*/  UIADD3 UR34, UPT, UPT, UR22, 0x6, URZ ;  /* 0x0000000616227890 */ /* 0x000fe4000fffe0ff */
[----:B------:R-:W-:Y:S01]  /*1520*/  UIADD3 UR32, UPT, UPT, UR20, 0x6, URZ ;  /* 0x0000000614207890 */ /* 0x000fe2000fffe0ff */
[----:B------:R1:W-:Y:S04]  /*1530*/  UTCQMMA gdesc[UR26], gdesc[UR24], tmem[UR12], tmem[UR14], idesc[UR15], tmem[UR6], UPT ;  /* 0x00060e181a007dea */ /* 0x0003e8000b80030c */
[----:B------:R1:W-:Y:S04]  /*1540*/  UTCQMMA gdesc[UR30], gdesc[UR28], tmem[UR12], tmem[UR14], idesc[UR15], tmem[UR6], UPT ;  /* 0x00060e1c1e007dea */ /* 0x0003e8000b80030c */
[----:B------:R1:W-:Y:S01]  /*1550*/  UTCQMMA gdesc[UR34], gdesc[UR32], tmem[UR12], tmem[UR14], idesc[UR15], tmem[UR6], UPT ;  /* 0x00060e2022007dea */ /* 0x0003e2000b80030c */
[----:B------:R1:W-:Y:S01]  /*1560*/  UTCBAR [UR13], URZ ;  /* 0x000000ff0d0073e9 */ /* 0x0003e200080000ff */
[----:B------:R-:W2:Y:S02]  /*1570*/  SYNCS.PHASECHK.TRANS64.TRYWAIT P0, [UR9+0x31840], R13 ;  /* 0x0318400dff0075a7 */ /* 0x000ea40008001109 */
[----:B-12---:R-:W-:Y:S05]  /*1580*/  @!P0 BRA `(.L_x_21) ;  /* 0x0000003c00948947 */ /* 0x006fea0003800000 */
.L_x_77:
[----:B------:R-:W-:Y:S01]  /*1590*/  ELECT P0, URZ, PT ;  /* 0x0000000000ff782f */ /* 0x000fe20003800000 */
[----:B------:R-:W-:Y:S01]  /*15a0*/  SHFL.IDX PT, R2, R9, R10, 0x1f ;  /* 0x00001f0a09027589 */ /* 0x000fe200000e0000 */
[----:B------:R-:W-:Y:S02]  /*15b0*/  UIADD3 UR9, UPT, UPT, UR9, 0x31820, URZ ;  /* 0x0003182009097890 */ /* 0x000fe4000fffe0ff */
[----:B------:R-:W-:Y:S05]  /*15c0*/  UISETP.NE.AND UP0, UPT, UR16, -0x2, UPT ;  /* 0xfffffffe1000788c */ /* 0x000fea000bf05270 */
[----:B-1----:R-:W1:Y:S01]  /*15d0*/  SHFL.IDX PT, R0, R8, R10, 0x1f ;  /* 0x00001f0a08007589 */ /* 0x002e6200000e0000 */
[----:B------:R-:W-:Y:S01]  /*15e0*/  NOP ;  /* 0x0000000000007918 */ /* 0x000fe20000000000 */
[----:B------:R-:W-:Y:S02]  /*15f0*/  NOP ;  /* 0x0000000000007918 */ /* 0x000fe40000000000 */
[C---:B------:R-:W-:Y:S01]  /*1600*/  @P0 IMAD.SHL.U32 R5, R7.reuse, 0x2000, RZ ;  /* 0x0000200007050824 */ /* 0x040fe200078e00ff */
[----:B------:R-:W-:Y:S01]  /*1610*/  UMOV UR21, 0x40004040 ;  /* 0x4000404000157882 */ /* 0x000fe20000000000 */
[----:B------:R-:W-:Y:S01]  /*1620*/  @P0 IMAD.SHL.U32 R6, R7, 0x10, RZ ;  /* 0x0000001007060824 */ /* 0x000fe200078e00ff */
[----:B------:R-:W-:Y:S01]  /*1630*/  UMOV UR15, 0x40004040 ;  /* 0x40004040000f7882 */ /* 0x000fe20000000000 */
[----:B------:R-:W-:Y:S01]  /*1640*/  UMOV UR27, 0x40004040 ;  /* 0x40004040001b7882 */ /* 0x000fe20000000000 */
[----:B------:R-:W-:Y:S01]  /*1650*/  @P0 LOP3.LUT R5, R5, 0x6000, RZ, 0xc0, !PT ;  /* 0x0000600005050812 */ /* 0x000fe200078ec0ff */
[----:B------:R-:W-:Y:S01]  /*1660*/  UMOV UR25, 0x40004040 ;  /* 0x4000404000197882 */ /* 0x000fe20000000000 */
[----:B------:R-:W-:Y:S01]  /*1670*/  @P0 LOP3.LUT R6, R6, 0x30, RZ, 0xc0, !PT ;  /* 0x0000003006060812 */ /* 0x000fe200078ec0ff */
[----:B------:R-:W-:Y:S01]  /*1680*/  UMOV UR31, 0x40004040 ;  /* 0x40004040001f7882 */ /* 0x000fe20000000000 */
[----:B------:R-:W-:Y:S01]  /*1690*/  @P0 LOP3.LUT R5, R5, 0x8b8, RZ, 0xfc, !PT ;  /* 0x000008b805050812 */ /* 0x000fe200078efcff */
[----:B------:R-:W-:Y:S01]  /*16a0*/  UMOV UR29, 0x40004040 ;  /* 0x40004040001d7882 */ /* 0x000fe20000000000 */
[----:B------:R-:W-:Y:S01]  /*16b0*/  UMOV UR35, 0x40004040 ;  /* 0x4000404000237882 */ /* 0x000fe20000000000 */
[----:B------:R-:W-:Y:S01]  /*16c0*/  UMOV UR33, 0x40004040 ;  /* 0x4000404000217882 */ /* 0x000fe20000000000 */
[----:B------:R-:W-:Y:S02]  /*16d0*/  @P0 PRMT R5, R6, 0x5410, R5 ;  /* 0x0000541006050816 */ /* 0x000fe40000000005 */
[----:B-1----:R-:W-:Y:S01]  /*16e0*/  R2UR UR14, R0 ;  /* 0x00000000000e72ca */ /* 0x002fe200000e0000 */
[----:B------:R-:W-:Y:S01]  /*16f0*/  @P0 IMAD.MOV.U32 R10, RZ, RZ, RZ ;  /* 0x000000ffff0a0224 */ /* 0x000fe200078e00ff */
[----:B------:R-:W-:Y:S02]  /*1700*/  @P0 R2UR UR13, R5 ;  /* 0x00000000050d02ca */ /* 0x000fe400000e0000 */
[----:B------:R-:W-:Y:S02]  /*1710*/  R2UR UR20, R2 ;  /* 0x00000000021472ca */ /* 0x000fe400000e0000 */
[----:B------:R-:W-:Y:S07]  /*1720*/  @P0 R2UR UR22, R10 ;  /* 0x000000000a1602ca */ /* 0x000fee00000e0000 */
[----:B------:R-:W-:Y:S02]  /*1730*/  UIADD3 UR24, UPT, UPT, UR14, 0x2, URZ ;  /* 0x000000020e187890 */ /* 0x000fe4000fffe0ff */
[----:B------:R-:W-:Y:S01]  /*1740*/  UIADD3 UR28, UPT, UPT, UR14, 0x4, URZ ;  /* 0x000000040e1c7890 */ /* 0x000fe2000fffe0ff */
[----:B------:R-:W-:Y:S01]  /*1750*/  IMAD.U32 R11, RZ, RZ, UR13 ;  /* 0x0000000dff0b7e24 */ /* 0x000fe2000f8e00ff */
[----:B------:R-:W-:Y:S02]  /*1760*/  UIADD3 UR26, UPT, UPT, UR20, 0x2, URZ ;  /* 0x00000002141a7890 */ /* 0x000fe4000fffe0ff */
[----:B------:R-:W-:Y:S02]  /*1770*/  UIADD3 UR30, UPT, UPT, UR20, 0x4, URZ ;  /* 0x00000004141e7890 */ /* 0x000fe4000fffe0ff */
[----:B------:R-:W-:Y:S01]  /*1780*/  @P0 R2UR UR23, R11 ;  /* 0x000000000b1702ca */ /* 0x000fe200000e0000 */
[----:B------:R-:W-:Y:S02]  /*1790*/  UIADD3 UR34, UPT, UPT, UR20, 0x6, URZ ;  /* 0x0000000614227890 */ /* 0x000fe4000fffe0ff */
[----:B------:R-:W-:Y:S10]  /*17a0*/  UIADD3 UR32, UPT, UPT, UR14, 0x6, URZ ;  /* 0x000000060e207890 */ /* 0x000ff4000fffe0ff */
[----:B------:R1:W-:Y:S01]  /*17b0*/  UTCQMMA gdesc[UR20], gdesc[UR14], tmem[UR12], tmem[UR22], idesc[UR23], tmem[UR4], UPT ;  /* 0x0004160e14007dea */ /* 0x0003e2000b80030c */
[----:B------:R1:W-:Y:S01]  /*17c0*/  UTCQMMA gdesc[UR26], gdesc[UR24], tmem[UR12], tmem[UR22], idesc[UR23], tmem[UR4], UPT ;  /* 0x000416181a007dea */ /* 0x0003e2000b80030c */
[----:B------:R1:W-:Y:S01]  /*17d0*/  UTCQMMA gdesc[UR30], gdesc[UR28], tmem[UR12], tmem[UR22], idesc[UR23], tmem[UR4], UPT ;  /* 0x0004161c1e007dea */ /* 0x0003e2000b80030c */
[----:B------:R1:W-:Y:S01]  /*17e0*/  UTCQMMA gdesc[UR34], gdesc[UR32], tmem[UR12], tmem[UR22], idesc[UR23], tmem[UR4], UPT ;  /* 0x0004162022007dea */ /* 0x0003e2000b80030c */
[----:B------:R1:W-:Y:S01]  /*17f0*/  UTCBAR [UR9], URZ ;  /* 0x000000ff090073e9 */ /* 0x0003e200080000ff */
[----:B------:R-:W-:Y:S05]  /*1800*/  BRA.U UP0, `(.L_x_22) ;  /* 0x0000000100087547 */ /* 0x000fea000b800000 */
[----:B------:R2:W-:Y:S01]  /*1810*/  UTCBAR [UR11], URZ ;  /* 0x000000ff0b0073e9 */ /* 0x0005e200080000ff */
[----:B------:R-:W-:Y:S01]  /*1820*/  NOP ;  /* 0x0000000000007918 */ /* 0x000fe20000000000 */
.L_x_22:
[----:B------:R-:W-:Y:S01]  /*1830*/  UISETP.NE.AND UP0, UPT, UR10, 0x3, UPT ;  /* 0x000000030a00788c */ /* 0x000fe2000bf05270 */
[----:B------:R-:W-:Y:S01]  /*1840*/  VIADD R7, R7, 0x2 ;  /* 0x0000000207077836 */ /* 0x000fe20000000000 */
[----:B------:R-:W-:Y:S02]  /*1850*/  UIADD3 UR10, UPT, UPT, UR10, 0x1, URZ ;  /* 0x000000010a0a7890 */ /* 0x000fe4000fffe0ff */
[----:B------:R-:W-:Y:S02]  /*1860*/  UIADD3 UR17, UPT, UPT, UR17, -0x2, URZ ;  /* 0xfffffffe11117890 */ /* 0x000fe4000fffe0ff */
[----:B-1----:R-:W-:Y:S02]  /*1870*/  USEL UR15, UR10, URZ, UP0 ;  /* 0x000000ff0a0f7287 */ /* 0x002fe40008000000 */
[----:B------:R-:W-:Y:S02]  /*1880*/  UISETP.NE.AND UP0, UPT, UR17, -0x2, UPT ;  /* 0xfffffffe1100788c */ /* 0x000fe4000bf05270 */
[----:B------:R-:W-:Y:S02]  /*1890*/  UIADD3 UR16, UPT, UPT, UR16, 0x2, URZ ;  /* 0x0000000210107890 */ /* 0x000fe4000fffe0ff */
[----:B------:R-:W-:Y:S04]  /*18a0*/  ISETP.NE.AND P0, PT, RZ, UR15, PT ;  /* 0x0000000fff007c0c */ /* 0x000fe8000bf05270 */
[----:B------:R-:W-:Y:S04]  /*18b0*/  SEL R5, RZ, 0x1, P0 ;  /* 0x00000001ff057807 */ /* 0x000fe80000000000 */
[----:B------:R-:W-:Y:S01]  /*18c0*/  LOP3.LUT R4, R4, R5, RZ, 0x3c, !PT ;  /* 0x0000000504047212 */ /* 0x000fe200078e3cff */
[----:B------:R-:W-:Y:S06]  /*18d0*/  BRA.U UP0, `(.L_x_23) ;  /* 0xfffffff9001c7547 */ /* 0x000fec000b83ffff */
[----:B------:R-:W-:-:S13]  /*18e0*/  ISETP.NE.AND P0, PT, R3, UR18, PT ;  /* 0x0000001203007c0c */ /* 0x000fda000bf05270 */
[----:B--2---:R-:W-:Y:S05]  /*18f0*/  @!P0 EXIT ;  /* 0x000000000000894d */ /* 0x004fea0003800000 */
[----:B------:R-:W-:Y:S01]  /*1900*/  UIADD3 UR18, UPT, UPT, UR18, 0x1, URZ ;  /* 0x0000000112127890 */ /* 0x000fe2000fffe0ff */
[----:B------:R-:W-:Y:S11]  /*1910*/  BRA `(.L_x_24) ;  /* 0xfffffff400c87947 */ /* 0x000ff6000383ffff */
.L_x_11:
[----:B------:R-:W-:-:S13]  /*1920*/  ELECT P0, URZ, PT ;  /* 0x0000000000ff782f */ /* 0x000fda0003800000 */
[----:B------:R-:W-:Y:S05]  /*1930*/  @!P0 BRA `(.L_x_13) ;  /* 0x0000001800dc8947 */ /* 0x000fea0003800000 */
[----:B------:R-:W1:Y:S02]  /*1940*/  S2UR UR4, SR_CTAID.X ;  /* 0x00000000000479c3 */ /* 0x000e640000002500 */
[----:B-1----:R-:W-:-:S13]  /*1950*/  ISETP.LE.U32.AND P0, PT, R4, UR4, PT ;  /* 0x0000000404007c0c */ /* 0x002fda000bf03070 */
[----:B------:R-:W-:Y:S05]  /*1960*/  @P0 EXIT ;  /* 0x000000000000094d */ /* 0x000fea0003800000 */
[----:B------:R-:W1:Y:S01]  /*1970*/  S2R R8, SR_CgaCtaId ;  /* 0x0000000000087919 */ /* 0x000e620000008800 */
[----:B------:R-:W-:Y:S01]  /*1980*/  IMAD.U32 R13, RZ, RZ, UR4 ;  /* 0x00000004ff0d7e24 */ /* 0x000fe2000f8e00ff */
[----:B------:R-:W2:Y:S04]  /*1990*/  LDC.64 R22, c[0x0][0x380] ;  /* 0x0000e000ff167b82 */ /* 0x000ea80000000a00 */
[----:B------:R-:W-:Y:S02]  /*19a0*/  LOP3.LUT R3, RZ, R13, RZ, 0x33, !PT ;  /* 0x0000000dff037212 */ /* 0x000fe400078e33ff */
[----:B------:R-:W-:Y:S02]  /*19b0*/  PRMT R12, R13, 0x7610, R12 ;  /* 0x000076100d0c7816 */ /* 0x000fe4000000000c */
[----:B------:R-:W3:Y:S01]  /*19c0*/  LDC.64 R16, c[0x0][0x348] ;  /* 0x0000d200ff107b82 */ /* 0x000ee20000000a00 */
[----:B------:R-:W-:Y:S01]  /*19d0*/  IMAD.IADD R10, R4, 0x1, R3 ;  /* 0x00000001040a7824 */ /* 0x000fe200078e0203 */
[----:B------:R-:W-:-:S04]  /*19e0*/  MOV R3, 0x400 ;  /* 0x0000040000037802 */ /* 0x000fc80000000f00 */
[----:B------:R-:W-:Y:S02]  /*19f0*/  SHF.R.U32.HI R10, RZ, 0x3, R10 ;  /* 0x00000003ff0a7819 */ /* 0x000fe4000001160a */
[----:B------:R-:W4:Y:S03]  /*1a00*/  LDC.64 R6, c[0x0][0x358] ;  /* 0x0000d600ff067b82 */ /* 0x000f260000000a00 */
[----:B------:R-:W-:-:S05]  /*1a10*/  IMAD.HI.U32 R10, R10, 0x1af286bd, RZ ;  /* 0x1af286bd0a0a7827 */ /* 0x000fca00078e00ff */
[----:B------:R-:W-:-:S05]  /*1a20*/  SHF.R.U32.HI R10, RZ, 0x1, R10 ;  /* 0x00000001ff0a7819 */ /* 0x000fca000001160a */
[----:B------:R-:W-:Y:S01]  /*1a30*/  IMAD.MOV R10, RZ, RZ, -R10 ;  /* 0x000000ffff0a7224 */ /* 0x000fe200078e0a0a */
[----:B-1----:R-:W-:-:S07]  /*1a40*/  LEA R8, R8, R3, 0x18 ;  /* 0x0000000308087211 */ /* 0x002fce00078ec0ff */
.L_x_41:
[----:B------:R-:W-:Y:S01]  /*1a50*/  SHF.R.U32.HI R3, RZ, 0x5, R13 ;  /* 0x00000005ff037819 */ /* 0x000fe2000001160d */
[----:B------:R-:W-:Y:S05]  /*1a60*/  YIELD ;  /* 0x0000000000007946 */ /* 0x000fea0003800000 */
[----:B------:R-:W-:Y:S02]  /*1a70*/  LOP3.LUT R3, R3, 0x7fffff0, RZ, 0xc0, !PT ;  /* 0x07fffff003037812 */ /* 0x000fe400078ec0ff */
[----:B------:R-:W-:Y:S02]  /*1a80*/  LOP3.LUT R34, R12, 0x1ff, RZ, 0xc0, !PT ;  /* 0x000001ff0c227812 */ /* 0x000fe400078ec0ff */
[----:B------:R-:W-:Y:S02]  /*1a90*/  VIADDMNMX.U32 R39, R2, -R3, 0x10, PT ;  /* 0x0000001002277446 */ /* 0x000fe40003800803 */
[----:B--234-:R-:W-:Y:S02]  /*1aa0*/  MOV R4, 0x1ac0 ;  /* 0x00001ac000047802 */ /* 0x01cfe40000000f00 */
[----:B--234-:R-:W-:Y:S05]  /*1ab0*/  CALL.REL.NOINC `($__internal_3_$__cuda_sm20_div_u16) ;  /* 0x0000004000207944 */ /* 0x01cfea0003c00000 */
[----:B------:R-:W-:Y:S01]  /*1ac0*/  IMAD.MOV.U32 R11, RZ, RZ, -0x80000000 ;  /* 0x80000000ff0b7424 */ /* 0x000fe200078e00ff */
[----:B------:R-:W-:Y:S02]  /*1ad0*/  PRMT R39, R39, 0x9910, RZ ;  /* 0x0000991027277816 */ /* 0x000fe400000000ff */
[----:B------:R-:W-:Y:S01]  /*1ae0*/  PRMT R4, R0, 0x9910, RZ ;  /* 0x0000991000047816 */ /* 0x000fe200000000ff */
[----:B------:R-:W1:Y:S04]  /*1af0*/  SYNCS.PHASECHK.TRANS64.TRYWAIT P0, [R8+URZ+0x31820], R11 ;  /* 0x0318200b080075a7 */ /* 0x000e6800080011ff */
[----:B------:R-:W-:Y:S04]  /*1b00*/  IMAD R4, R39, R4, RZ ;  /* 0x0000000427047224 */ /* 0x000fe800078e02ff */
[----:B------:R-:W-:Y:S05]  /*1b10*/  IMAD.MOV R4, RZ, RZ, -R4 ;  /* 0x000000ffff047224 */ /* 0x000fea00078e0a04 */
[----:B------:R-:W-:Y:S04]  /*1b20*/  PRMT R5, R4, 0x7710, RZ ;  /* 0x0000771004057816 */ /* 0x000fe800000000ff */
[----:B------:R-:W-:Y:S04]  /*1b30*/  IADD3 R4, PT, PT, R34, R5, RZ ;  /* 0x0000000522047210 */ /* 0x000fe80007ffe0ff */
[----:B------:R-:W-:Y:S05]  /*1b40*/  LOP3.LUT R4, R4, 0xffff, RZ, 0xc0, !PT ;  /* 0x0000ffff04047812 */ /* 0x000fea00078ec0ff */
[----:B------:R-:W-:Y:S01]  /*1b50*/  IMAD.IADD R9, R3, 0x1, R4 ;  /* 0x0000000103097824 */ /* 0x000fe200078e0204 */
[----:B-1----:R-:W-:Y:S06]  /*1b60*/  @!P0 BRA `(.L_x_25) ;  /* 0x0000003800388947 */ /* 0x002fec0003800000 */
.L_x_78:
[----:B------:R-:W-:Y:S01]  /*1b70*/  R2UR UR4, R6 ;  /* 0x00000000060472ca */ /* 0x000fe200000e0000 */
[----:B------:R-:W-:Y:S01]  /*1b80*/  IMAD.SHL.U32 R9, R9, 0x80, RZ ;  /* 0x0000008009097824 */ /* 0x000fe200078e00ff */
[----:B------:R-:W-:Y:S01]  /*1b90*/  R2UR UR5, R7 ;  /* 0x00000000070572ca */ /* 0x000fe200000e0000 */
[----:B------:R-:W-:Y:S01]  /*1ba0*/  UMOV UR14, URZ ;  /* 0x000000ff000e7c82 */ /* 0x000fe20008000000 */
[----:B------:R-:W-:Y:S01]  /*1bb0*/  LOP3.LUT R0, R0, 0xffff, RZ, 0xc0, !PT ;  /* 0x0000ffff00007812 */ /* 0x000fe200078ec0ff */
[----:B------:R-:W-:Y:S01]  /*1bc0*/  UMOV UR6, 0x0 ;  /* 0x0000000000067882 */ /* 0x000fe20000000000 */
[C---:B------:R-:W-:Y:S01]  /*1bd0*/  LEA R4, P0, R9.reuse, R22, 0x2 ;  /* 0x0000001609047211 */ /* 0x040fe200078010ff */
[----:B------:R-:W-:Y:S01]  /*1be0*/  UMOV UR7, 0x10000000 ;  /* 0x1000000000077882 */ /* 0x000fe20000000000 */
[C---:B------:R-:W-:Y:S01]  /*1bf0*/  IADD3 R40, P3, PT, R16.reuse, 0x40, RZ ;  /* 0x0000004010287810 */ /* 0x040fe20007f7e0ff */
[----:B------:R-:W-:Y:S01]  /*1c00*/  UMOV UR10, UR14 ;  /* 0x0000000e000a7c82 */ /* 0x000fe20008000000 */
[C---:B-1----:R-:W-:Y:S01]  /*1c10*/  LEA.HI.X R5, R9.reuse, R23, RZ, 0x2, P0 ;  /* 0x0000001709057211 */ /* 0x042fe200000f14ff */
[----:B------:R-:W-:Y:S01]  /*1c20*/  UMOV UR23, URZ ;  /* 0x000000ff00177c82 */ /* 0x000fe20008000000 */
[----:B------:R-:W-:Y:S01]  /*1c30*/  IADD3 R34, P0, PT, R16, 0x1c0, RZ ;  /* 0x000001c010227810 */ /* 0x000fe20007f1e0ff */
[----:B------:R-:W-:Y:S01]  /*1c40*/  IMAD R0, R0, 0xe0, RZ ;  /* 0x000000e000007824 */ /* 0x000fe200078e02ff */
[----:B------:R-:W-:Y:S01]  /*1c50*/  IADD3 R38, P2, PT, R16, 0xc0, RZ ;  /* 0x000000c010267810 */ /* 0x000fe20007f5e0ff */
[----:B------:R-:W-:Y:S01]  /*1c60*/  VIADD R20, R8, 0x31800 ;  /* 0x0003180008147836 */ /* 0x000fe20000000000 */
[----:B------:R-:W-:Y:S01]  /*1c70*/  R2UR UR30, R40 ;  /* 0x00000000281e72ca */ /* 0x000fe200000e0000 */
[----:B------:R-:W2:Y:S01]  /*1c80*/  LDG.E.CONSTANT R5, desc[UR4][R4.64] ;  /* 0x0000000404057981 */ /* 0x000ea2000c1e9900 */
[----:B------:R-:W-:Y:S01]  /*1c90*/  R2UR UR15, R9 ;  /* 0x00000000090f72ca */ /* 0x000fe200000e0000 */
[----:B------:R-:W-:Y:S01]  /*1ca0*/  VIADD R15, R8, 0x4000 ;  /* 0x00004000080f7836 */ /* 0x000fe20000000000 */
[----:B------:R-:W-:Y:S01]  /*1cb0*/  R2UR UR13, R20 ;  /* 0x00000000140d72ca */ /* 0x000fe200000e0000 */
[--C-:B------:R-:W-:Y:S01]  /*1cc0*/  IMAD.X R41, RZ, RZ, R17.reuse, P3 ;  /* 0x000000ffff297224 */ /* 0x100fe200018e0611 */
[----:B------:R-:W-:Y:S01]  /*1cd0*/  IADD3 R36, P1, PT, R16, 0x140, RZ ;  /* 0x0000014010247810 */ /* 0x000fe20007f3e0ff */
[--C-:B------:R-:W-:Y:S01]  /*1ce0*/  IMAD.X R35, RZ, RZ, R17.reuse, P0 ;  /* 0x000000ffff237224 */ /* 0x100fe200000e0611 */
[----:B------:R-:W-:Y:S01]  /*1cf0*/  R2UR UR12, R15 ;  /* 0x000000000f0c72ca */ /* 0x000fe200000e0000 */
[----:B------:R-:W-:Y:S01]  /*1d00*/  VIADD R14, R8, 0x14000 ;  /* 0x00014000080e7836 */ /* 0x000fe20000000000 */
[----:B------:R-:W-:Y:S01]  /*1d10*/  R2UR UR31, R41 ;  /* 0x00000000291f72ca */ /* 0x000fe200000e0000 */
[--C-:B------:R-:W-:Y:S01]  /*1d20*/  IMAD.X R39, RZ, RZ, R17.reuse, P2 ;  /* 0x000000ffff277224 */ /* 0x100fe200010e0611 */
[----:B------:R-:W-:Y:S01]  /*1d30*/  R2UR UR28, R38 ;  /* 0x00000000261c72ca */ /* 0x000fe200000e0000 */
[----:B------:R-:W-:Y:S01]  /*1d40*/  VIADD R19, R8, 0x30000 ;  /* 0x0003000008137836 */ /* 0x000fe20000000000 */
[----:B------:R-:W-:Y:S01]  /*1d50*/  R2UR UR8, R14 ;  /* 0x000000000e0872ca */ /* 0x000fe200000e0000 */
[----:B------:R-:W-:Y:S01]  /*1d60*/  IMAD.X R37, RZ, RZ, R17, P1 ;  /* 0x000000ffff257224 */ /* 0x000fe200008e0611 */
[----:B------:R-:W-:Y:S01]  /*1d70*/  R2UR UR29, R39 ;  /* 0x00000000271d72ca */ /* 0x000fe200000e0000 */
[----:B------:R-:W-:Y:S01]  /*1d80*/  UMOV UR9, UR13 ;  /* 0x0000000d00097c82 */ /* 0x000fe20008000000 */
[----:B------:R-:W-:Y:S01]  /*1d90*/  R2UR UR26, R36 ;  /* 0x00000000241a72ca */ /* 0x000fe200000e0000 */
[----:B------:R-:W-:Y:S01]  /*1da0*/  VIADD R18, R8, 0x30800 ;  /* 0x0003080008127836 */ /* 0x000fe20000000000 */
[----:B------:R-:W-:Y:S01]  /*1db0*/  R2UR UR27, R37 ;  /* 0x00000000251b72ca */ /* 0x000fe200000e0000 */
[----:B------:R-:W-:Y:S01]  /*1dc0*/  UMOV UR21, UR13 ;  /* 0x0000000d00157c82 */ /* 0x000fe20008000000 */
[----:B------:R-:W-:Y:S01]  /*1dd0*/  R2UR UR20, R19 ;  /* 0x00000000131472ca */ /* 0x000fe200000e0000 */
[----:B------:R1:W-:Y:S01]  /*1de0*/  UTMALDG.2D [UR12], [UR30], desc[UR6] ;  /* 0x0000060c1e0075b4 */ /* 0x0003e20008009000 */
[----:B------:R-:W-:Y:S01]  /*1df0*/  R2UR UR24, R34 ;  /* 0x00000000221872ca */ /* 0x000fe200000e0000 */
[----:B------:R-:W-:Y:S01]  /*1e00*/  UMOV UR22, UR15 ;  /* 0x0000000f00167c82 */ /* 0x000fe20008000000 */
[----:B------:R-:W-:Y:S01]  /*1e10*/  R2UR UR25, R35 ;  /* 0x00000000231972ca */ /* 0x000fe200000e0000 */
[----:B------:R-:W-:Y:S01]  /*1e20*/  IMAD.MOV.U32 R31, RZ, RZ, 0xb580 ;  /* 0x0000b580ff1f7424 */ /* 0x000fe200078e00ff */
[----:B------:R-:W-:Y:S01]  /*1e30*/  R2UR UR18, R0 ;  /* 0x00000000001272ca */ /* 0x000fe200000e0000 */
[----:B------:R-:W-:Y:S01]  /*1e40*/  UMOV UR17, UR13 ;  /* 0x0000000d00117c82 */ /* 0x000fe20008000000 */
[----:B------:R-:W-:Y:S01]  /*1e50*/  R2UR UR16, R18 ;  /* 0x00000000121072ca */ /* 0x000fe200000e0000 */
[C---:B------:R-:W-:Y:S02]  /*1e60*/  VIADD R29, R8.reuse, 0x31808 ;  /* 0x00031808081d7836 */ /* 0x040fe40000000000 */
[C---:B------:R-:W-:Y:S02]  /*1e70*/  VIADD R30, R8.reuse, 0x8000 ;  /* 0x00008000081e7836 */ /* 0x040fe40000000000 */
[----:B------:R-:W-:Y:S02]  /*1e80*/  VIADD R28, R8, 0x1b000 ;  /* 0x0001b000081c7836 */ /* 0x000fe40000000000 */
[C---:B--2---:R-:W-:Y:S01]  /*1e90*/  IMAD R3, R5.reuse, 0x1c00, R0 ;  /* 0x00001c0005037824 */ /* 0x044fe200078e0200 */
[----:B------:R-:W-:Y:S02]  /*1ea0*/  ISETP.GT.AND P0, PT, R5, RZ, PT ;  /* 0x000000ff0500720c */ /* 0x000fe40003f04270 */
[----:B------:R-:W-:Y:S02]  /*1eb0*/  VIMNMX R21, PT, PT, RZ, R5, !PT ;  /* 0x00000005ff157248 */ /* 0x000fe40007fe0100 */
[----:B------:R-:W-:Y:S02]  /*1ec0*/  SEL R32, R3, R0, P0 ;  /* 0x0000000003207207 */ /* 0x000fe40000000000 */
[----:B------:R-:W-:Y:S02]  /*1ed0*/  R2UR UR19, R21 ;  /* 0x00000000151372ca */ /* 0x000fe400000e0000 */
[----:B------:R-:W-:Y:S11]  /*1ee0*/  R2UR UR11, R32 ;  /* 0x00000000200b72ca */ /* 0x000ff600000e0000 */
[----:B------:R-:W-:Y:S02]  /*1ef0*/  USHF.L.U32 UR19, UR19, 0x2, URZ ;  /* 0x0000000213137899 */ /* 0x000fe400080006ff */
[----:B------:R1:W-:Y:S01]  /*1f00*/  UTMALDG.2D [UR8], [UR28], desc[UR6] ;  /* 0x000006081c0075b4 */ /* 0x0003e20008009000 */
[----:B------:R1:W-:Y:S06]  /*1f10*/  UTMALDG.2D [UR20], [UR26], desc[UR6] ;  /* 0x000006141a0075b4 */ /* 0x0003ec0008009000 */
[----:B------:R1:W-:Y:S01]  /*1f20*/  UTMALDG.2D [UR16], [UR24], desc[UR6] ;  /* 0x00000610180075b4 */ /* 0x0003e20008009000 */
[----:B------:R1:W-:Y:S01]  /*1f30*/  SYNCS.ARRIVE.TRANS64 RZ, [R8+URZ+0x31800], R31 ;  /* 0x0318001f08ff79a7 */ /* 0x0003e200080000ff */
[----:B------:R-:W2:Y:S02]  /*1f40*/  SYNCS.PHASECHK.TRANS64.TRYWAIT P0, [R8+URZ+0x31828], R11 ;  /* 0x0318280b080075a7 */ /* 0x000ea400080011ff */
[----:B-12---:R-:W-:Y:S05]  /*1f50*/  @!P0 BRA `(.L_x_26) ;  /* 0x0000003400588947 */ /* 0x006fea0003800000 */
.L_x_79:
[----:B------:R-:W-:Y:S01]  /*1f60*/  R2UR UR9, R29 ;  /* 0x000000001d0972ca */ /* 0x000fe200000e0000 */
[----:B------:R-:W-:Y:S01]  /*1f70*/  UMOV UR14, 0x0 ;  /* 0x00000000000e7882 */ /* 0x000fe20000000000 */
[----:B------:R-:W-:Y:S01]  /*1f80*/  R2UR UR16, R40 ;  /* 0x00000000281072ca */ /* 0x000fe200000e0000 */
[----:B------:R-:W-:Y:S01]  /*1f90*/  UMOV UR15, 0x10000000 ;  /* 0x10000000000f7882 */ /* 0x000fe20000000000 */
[----:B------:R-:W-:Y:S01]  /*1fa0*/  R2UR UR17, R41 ;  /* 0x00000000291172ca */ /* 0x000fe200000e0000 */
[----:B------:R-:W-:Y:S01]  /*1fb0*/  UMOV UR10, 0x80 ;  /* 0x00000080000a7882 */ /* 0x000fe20000000000 */
[----:B------:R-:W-:Y:S01]  /*1fc0*/  R2UR UR11, R9 ;  /* 0x00000000090b72ca */ /* 0x000fe200000e0000 */
[----:B------:R-:W-:Y:S01]  /*1fd0*/  IMAD.MOV.U32 R27, RZ, RZ, 0xb000 ;  /* 0x0000b000ff1b7424 */ /* 0x000fe200078e00ff */
[----:B------:R-:W-:Y:S01]  /*1fe0*/  R2UR UR8, R30 ;  /* 0x000000001e0872ca */ /* 0x000fe200000e0000 */
[----:B------:R-:W-:Y:S01]  /*1ff0*/  UMOV UR6, 0x80 ;  /* 0x0000008000067882 */ /* 0x000fe20000000000 */
[----:B------:R-:W-:Y:S01]  /*2000*/  R2UR UR12, R38 ;  /* 0x00000000260c72ca */ /* 0x000fe200000e0000 */
[----:B------:R-:W-:Y:S01]  /*2010*/  VIADD R25, R8, 0x31810 ;  /* 0x0003181008197836 */ /* 0x000fe20000000000 */
[----:B------:R-:W-:Y:S01]  /*2020*/  R2UR UR13, R39 ;  /* 0x00000000270d72ca */ /* 0x000fe200000e0000 */
[----:B------:R-:W-:Y:S01]  /*2030*/  UMOV UR5, UR9 ;  /* 0x0000000900057c82 */ /* 0x000fe20008000000 */
[----:B------:R-:W-:Y:S01]  /*2040*/  R2UR UR7, R32 ;  /* 0x00000000200772ca */ /* 0x000fe200000e0000 */
[----:B------:R-:W-:Y:S01]  /*2050*/  VIADD R24, R8, 0x22000 ;  /* 0x0002200008187836 */ /* 0x000fe20000000000 */
[----:B------:R-:W-:Y:S01]  /*2060*/  R2UR UR4, R28 ;  /* 0x000000001c0472ca */ /* 0x000fe200000e0000 */
[----:B------:R-:W-:Y:S04]  /*2070*/  VIADD R26, R8, 0xc000 ;  /* 0x0000c000081a7836 */ /* 0x000fe80000000000 */
[----:B------:R2:W-:Y:S08]  /*2080*/  UTMALDG.2D [UR8], [UR16], desc[UR14] ;  /* 0x00000e08100075b4 */ /* 0x0005f00008009000 */
[----:B------:R2:W-:Y:S01]  /*2090*/  UTMALDG.2D [UR4], [UR12], desc[UR14] ;  /* 0x00000e040c0075b4 */ /* 0x0005e20008009000 */
[----:B------:R2:W-:Y:S01]  /*20a0*/  SYNCS.ARRIVE.TRANS64 RZ, [R8+URZ+0x31808], R27 ;  /* 0x0318081b08ff79a7 */ /* 0x0005e200080000ff */
[----:B------:R-:W3:Y:S02]  /*20b0*/  SYNCS.PHASECHK.TRANS64.TRYWAIT P0, [R8+URZ+0x31830], R11 ;  /* 0x0318300b080075a7 */ /* 0x000ee400080011ff */
[----:B--23--:R-:W-:Y:S05]  /*20c0*/  @!P0 BRA `(.L_x_27) ;  /* 0x0000003400188947 */ /* 0x00cfea0003800000 */
.L_x_80:
[----:B------:R-:W-:Y:S01]  /*20d0*/  R2UR UR9, R25 ;  /* 0x00000000190972ca */ /* 0x000fe200000e0000 */
[----:B------:R-:W-:Y:S01]  /*20e0*/  UMOV UR14, 0x0 ;  /* 0x00000000000e7882 */ /* 0x000fe20000000000 */
[----:B------:R-:W-:Y:S01]  /*20f0*/  R2UR UR16, R40 ;  /* 0x00000000281072ca */ /* 0x000fe200000e0000 */
[----:B------:R-:W-:Y:S01]  /*2100*/  UMOV UR15, 0x10000000 ;  /* 0x10000000000f7882 */ /* 0x000fe20000000000 */
[----:B------:R-:W-:Y:S01]  /*2110*/  R2UR UR17, R41 ;  /* 0x00000000291172ca */ /* 0x000fe200000e0000 */
[----:B------:R-:W-:Y:S01]  /*2120*/  UMOV UR10, 0x100 ;  /* 0x00000100000a7882 */ /* 0x000fe20000000000 */
[----:B------:R-:W-:Y:S01]  /*2130*/  R2UR UR11, R9 ;  /* 0x00000000090b72ca */ /* 0x000fe200000e0000 */
[----:B------:R-:W-:Y:S01]  /*2140*/  UMOV UR6, 0x100 ;  /* 0x0000010000067882 */ /* 0x000fe20000000000 */
[----:B------:R-:W-:Y:S01]  /*2150*/  R2UR UR8, R26 ;  /* 0x000000001a0872ca */ /* 0x000fe200000e0000 */
[----:B------:R-:W-:Y:S01]  /*2160*/  VIADD R4, R8, 0x31818 ;  /* 0x0003181808047836 */ /* 0x000fe20000000000 */
[----:B------:R-:W-:Y:S01]  /*2170*/  R2UR UR12, R38 ;  /* 0x00000000260c72ca */ /* 0x000fe200000e0000 */
[----:B------:R-:W-:Y:S01]  /*2180*/  VIADD R3, R8, 0x29000 ;  /* 0x0002900008037836 */ /* 0x000fe20000000000 */
[----:B------:R-:W-:Y:S01]  /*2190*/  R2UR UR13, R39 ;  /* 0x00000000270d72ca */ /* 0x000fe200000e0000 */
[----:B------:R-:W-:Y:S01]  /*21a0*/  UMOV UR5, UR9 ;  /* 0x0000000900057c82 */ /* 0x000fe20008000000 */
[----:B------:R-:W-:Y:S01]  /*21b0*/  R2UR UR7, R32 ;  /* 0x00000000200772ca */ /* 0x000fe200000e0000 */
[----:B-1----:R-:W-:Y:S01]  /*21c0*/  VIADD R5, R8, 0x10000 ;  /* 0x0001000008057836 */ /* 0x002fe20000000000 */
[----:B------:R-:W-:Y:S05]  /*21d0*/  R2UR UR4, R24 ;  /* 0x00000000180472ca */ /* 0x000fea00000e0000 */
[----:B------:R1:W-:Y:S08]  /*21e0*/  UTMALDG.2D [UR8], [UR16], desc[UR14] ;  /* 0x00000e08100075b4 */ /* 0x0003f00008009000 */
[----:B------:R1:W-:Y:S01]  /*21f0*/  UTMALDG.2D [UR4], [UR12], desc[UR14] ;  /* 0x00000e040c0075b4 */ /* 0x0003e20008009000 */
[----:B------:R1:W-:Y:S01]  /*2200*/  SYNCS.ARRIVE.TRANS64 RZ, [R8+URZ+0x31810], R27 ;  /* 0x0318101b08ff79a7 */ /* 0x0003e200080000ff */
[----:B------:R-:W2:Y:S02]  /*2210*/  SYNCS.PHASECHK.TRANS64.TRYWAIT P0, [R8+URZ+0x31838], R11 ;  /* 0x0318380b080075a7 */ /* 0x000ea400080011ff */
[----:B-12---:R-:W-:Y:S05]  /*2220*/  @!P0 BRA `(.L_x_28) ;  /* 0x0000003000dc8947 */ /* 0x006fea0003800000 */
.L_x_81:
        /* <DEDUP_REMOVED lines=8> */
[----:B------:R-:W-:Y:S02]  /*22b0*/  R2UR UR8, R5 ;  /* 0x00000000050872ca */ /* 0x000fe400000e0000 */
[----:B------:R-:W-:Y:S02]  /*22c0*/  R2UR UR12, R38 ;  /* 0x00000000260c72ca */ /* 0x000fe400000e0000 */
[----:B------:R-:W-:Y:S01]  /*22d0*/  R2UR UR13, R39 ;  /* 0x00000000270d72ca */ /* 0x000fe200000e0000 */
[----:B------:R-:W-:Y:S01]  /*22e0*/  UMOV UR5, UR9 ;  /* 0x0000000900057c82 */ /* 0x000fe20008000000 */
[----:B------:R-:W-:Y:S02]  /*22f0*/  R2UR UR7, R32 ;  /* 0x00000000200772ca */ /* 0x000fe400000e0000 */
[----:B------:R-:W-:Y:S05]  /*2300*/  R2UR UR4, R3 ;  /* 0x00000000030472ca */ /* 0x000fea00000e0000 */
[----:B------:R2:W-:Y:S08]  /*2310*/  UTMALDG.2D [UR8], [UR16], desc[UR14] ;  /* 0x00000e08100075b4 */ /* 0x0005f00008009000 */
[----:B------:R2:W-:Y:S01]  /*2320*/  UTMALDG.2D [UR4], [UR12], desc[UR14] ;  /* 0x00000e040c0075b4 */ /* 0x0005e20008009000 */
[----:B------:R2:W-:Y:S01]  /*2330*/  SYNCS.ARRIVE.TRANS64 RZ, [R8+URZ+0x31818], R27 ;  /* 0x0318181b08ff79a7 */ /* 0x0005e200080000ff */
[----:B------:R-:W3:Y:S02]  /*2340*/  SYNCS.PHASECHK.TRANS64.TRYWAIT P0, [R8+URZ+0x31820], RZ ;  /* 0x031820ff080075a7 */ /* 0x000ee400080011ff */
[----:B--23--:R-:W-:Y:S05]  /*2350*/  @!P0 BRA `(.L_x_29) ;  /* 0x0000003000ac8947 */ /* 0x00cfea0003800000 */
.L_x_82:
        /* <DEDUP_REMOVED lines=11> */
[----:B------:R-:W-:Y:S01]  /*2410*/  R2UR UR27, R39 ;  /* 0x00000000271b72ca */ /* 0x000fe200000e0000 */
[----:B------:R-:W-:Y:S01]  /*2420*/  UMOV UR5, UR9 ;  /* 0x0000000900057c82 */ /* 0x000fe20008000000 */
[----:B------:R-:W-:Y:S01]  /*2430*/  R2UR UR4, R14 ;  /* 0x000000000e0472ca */ /* 0x000fe200000e0000 */
[----:B------:R-:W-:Y:S01]  /*2440*/  UMOV UR17, UR9 ;  /* 0x0000000900117c82 */ /* 0x000fe20008000000 */
[----:B------:R-:W-:Y:S01]  /*2450*/  R2UR UR7, R32 ;  /* 0x00000000200772ca */ /* 0x000fe200000e0000 */
[----:B------:R-:W-:Y:S01]  /*2460*/  UMOV UR13, UR9 ;  /* 0x00000009000d7c82 */ /* 0x000fe20008000000 */
[----:B------:R-:W-:Y:S02]  /*2470*/  R2UR UR15, R21 ;  /* 0x00000000150f72ca */ /* 0x000fe400000e0000 */
[----:B------:R-:W-:Y:S01]  /*2480*/  R2UR UR22, R36 ;  /* 0x00000000241672ca */ /* 0x000fe200000e0000 */
[----:B------:R3:W-:Y:S01]  /*2490*/  UTMALDG.2D [UR8], [UR28], desc[UR24] ;  /* 0x000018081c0075b4 */ /* 0x0007e20008009000 */
[----:B------:R-:W-:Y:S01]  /*24a0*/  R2UR UR23, R37 ;  /* 0x00000000251772ca */ /* 0x000fe200000e0000 */
[----:B------:R-:W-:Y:S01]  /*24b0*/  UMOV UR18, UR11 ;  /* 0x0000000b00127c82 */ /* 0x000fe20008000000 */
[----:B------:R-:W-:Y:S02]  /*24c0*/  R2UR UR16, R19 ;  /* 0x00000000131072ca */ /* 0x000fe400000e0000 */
[----:B------:R-:W-:Y:S02]  /*24d0*/  R2UR UR20, R34 ;  /* 0x00000000221472ca */ /* 0x000fe400000e0000 */
[----:B------:R-:W-:Y:S01]  /*24e0*/  R2UR UR21, R35 ;  /* 0x00000000231572ca */ /* 0x000fe200000e0000 */
[----:B------:R3:W-:Y:S01]  /*24f0*/  UTMALDG.2D [UR4], [UR26], desc[UR24] ;  /* 0x000018041a0075b4 */ /* 0x0007e20008009000 */
[----:B------:R-:W-:Y:S01]  /*2500*/  R2UR UR12, R18 ;  /* 0x00000000120c72ca */ /* 0x000fe200000e0000 */
[----:B------:R-:W-:Y:S01]  /*2510*/  ULEA UR15, UR15, 0x1, 0x2 ;  /* 0x000000010f0f7891 */ /* 0x000fe2000f8e10ff */
[----:B------:R-:W-:Y:S05]  /*2520*/  R2UR UR14, R0 ;  /* 0x00000000000e72ca */ /* 0x000fea00000e0000 */
[----:B------:R3:W-:Y:S08]  /*2530*/  UTMALDG.2D [UR16], [UR22], desc[UR24] ;  /* 0x00001810160075b4 */ /* 0x0007f00008009000 */
[----:B------:R3:W-:Y:S01]  /*2540*/  UTMALDG.2D [UR12], [UR20], desc[UR24] ;  /* 0x0000180c140075b4 */ /* 0x0007e20008009000 */
[----:B------:R3:W-:Y:S01]  /*2550*/  SYNCS.ARRIVE.TRANS64 RZ, [R8+URZ+0x31800], R31 ;  /* 0x0318001f08ff79a7 */ /* 0x0007e200080000ff */
[----:B------:R-:W4:Y:S02]  /*2560*/  SYNCS.PHASECHK.TRANS64.TRYWAIT P0, [R8+URZ+0x31828], RZ ;  /* 0x031828ff080075a7 */ /* 0x000f2400080011ff */
[----:B---34-:R-:W-:Y:S05]  /*2570*/  @!P0 BRA `(.L_x_30) ;  /* 0x0000003000388947 */ /* 0x018fea0003800000 */
.L_x_83:
        /* <DEDUP_REMOVED lines=17> */
[----:B------:R-:W5:Y:S02]  /*2690*/  SYNCS.PHASECHK.TRANS64.TRYWAIT P0, [R8+URZ+0x31830], RZ ;  /* 0x031830ff080075a7 */ /* 0x000f6400080011ff */
[----:B----45:R-:W-:Y:S05]  /*26a0*/  @!P0 BRA `(.L_x_31) ;  /* 0x0000003000008947 */ /* 0x030fea0003800000 */
.L_x_84:
        /* <DEDUP_REMOVED lines=18> */
[----:B-1---5:R-:W-:Y:S05]  /*27d0*/  @!P0 BRA `(.L_x_32) ;  /* 0x0000002c00c88947 */ /* 0x022fea0003800000 */
.L_x_85:
        /* <DEDUP_REMOVED lines=17> */
[----:B------:R-:W5:Y:S02]  /*28f0*/  SYNCS.PHASECHK.TRANS64.TRYWAIT P0, [R8+URZ+0x31820], R11 ;  /* 0x0318200b080075a7 */ /* 0x000f6400080011ff */
[----:B-1---5:R-:W-:Y:S05]  /*2900*/  @!P0 BRA `(.L_x_33) ;  /* 0x0000002c00908947 */ /* 0x022fea0003800000 */
.L_x_86:
        /* <DEDUP_REMOVED lines=32> */
[----:B------:R-:W5:Y:S02]  /*2b10*/  SYNCS.PHASECHK.TRANS64.TRYWAIT P0, [R8+URZ+0x31828], R11 ;  /* 0x0318280b080075a7 */ /* 0x000f6400080011ff */
[----:B-1---5:R-:W-:Y:S05]  /*2b20*/  @!P0 BRA `(.L_x_34) ;  /* 0x0000002c00248947 */ /* 0x022fea0003800000 */
.L_x_87:
        /* <DEDUP_REMOVED lines=19> */
.L_x_88:
        /* <DEDUP_REMOVED lines=19> */
.L_x_89:
        /* <DEDUP_REMOVED lines=19> */
.L_x_90:
        /* <DEDUP_REMOVED lines=32> */
[----:B------:R-:W5:Y:S02]  /*30c0*/  SYNCS.PHASECHK.TRANS64.TRYWAIT P0, [R8+URZ+0x31828], RZ ;  /* 0x031828ff080075a7 */ /* 0x000f6400080011ff */
[----:B-1---5:R-:W-:Y:S05]  /*30d0*/  @!P0 BRA `(.L_x_38) ;  /* 0x0000002800208947 */ /* 0x022fea0003800000 */
.L_x_91:
        /* <DEDUP_REMOVED lines=19> */
.L_x_92:
        /* <DEDUP_REMOVED lines=19> */
.L_x_93:
        /* <DEDUP_REMOVED lines=10> */
[----:B------:R-:W-:Y:S02]  /*33e0*/  R2UR UR12, R38 ;  /* 0x00000000260c72ca */ /* 0x000fe400000e0000 */
[----:B------:R-:W-:Y:S02]  /*33f0*/  R2UR UR13, R39 ;  /* 0x00000000270d72ca */ /* 0x000fe400000e0000 */
[----:B------:R-:W-:Y:S02]  /*3400*/  R2UR UR4, R3 ;  /* 0x00000000030472ca */ /* 0x000fe400000e0000 */
[----:B------:R-:W-:Y:S01]  /*3410*/  R2UR UR7, R32 ;  /* 0x00000000200772ca */ /* 0x000fe200000e0000 */
[----:B------:R-:W-:Y:S01]  /*3420*/  UMOV UR5, UR9 ;  /* 0x0000000900057c82 */ /* 0x000fe20008000000 */
[----:B------:R-:W-:Y:S03]  /*3430*/  ISETP.NE.AND P0, PT, R10, 0x1, PT ;  /* 0x000000010a00780c */ /* 0x000fe60003f05270 */
[----:B------:R1:W-:Y:S08]  /*3440*/  UTMALDG.2D [UR8], [UR16], desc[UR14] ;  /* 0x00000e08100075b4 */ /* 0x0003f00008009000 */
[----:B------:R1:W-:Y:S01]  /*3450*/  UTMALDG.2D [UR4], [UR12], desc[UR14] ;  /* 0x00000e040c0075b4 */ /* 0x0003e20008009000 */
[----:B------:R1:W-:Y:S02]  /*3460*/  SYNCS.ARRIVE.TRANS64 RZ, [R8+URZ+0x31818], R27 ;  /* 0x0318181b08ff79a7 */ /* 0x0003e400080000ff */
[----:B-1----:R-:W-:Y:S05]  /*3470*/  @!P0 EXIT ;  /* 0x000000000000894d */ /* 0x002fea0003800000 */
[----:B------:R-:W-:Y:S02]  /*3480*/  IADD3 R12, PT, PT, R12, 0x98, RZ ;  /* 0x000000980c0c7810 */ /* 0x000fe40007ffe0ff */
[----:B------:R-:W-:Y:S01]  /*3490*/  IADD3 R13, PT, PT, R13, 0x98, RZ ;  /* 0x000000980d0d7810 */ /* 0x000fe20007ffe0ff */
[----:B------:R-:W-:Y:S06]  /*34a0*/  BRA `(.L_x_41) ;  /* 0xffffffe400687947 */ /* 0x000fec000383ffff */
.L_x_13:
[----:B------:R-:W-:-:S04]  /*34b0*/  LOP3.LUT R3, R21, 0xfffffffc, RZ, 0xc0, !PT ;  /* 0xfffffffc15037812 */ /* 0x000fc800078ec0ff */
[----:B------:R-:W-:-:S13]  /*34c0*/  ISETP.NE.AND P0, PT, R3, 0x4, PT ;  /* 0x000000040300780c */ /* 0x000fda0003f05270 */
[----:B-1----:R-:W-:Y:S05]  /*34d0*/  @P0 EXIT ;  /* 0x000000000000094d */ /* 0x002fea0003800000 */
[----:B------:R-:W1:Y:S01]  /*34e0*/  S2R R3, SR_CgaCtaId ;  /* 0x0000000000037919 */ /* 0x000e620000008800 */
[----:B------:R-:W-:-:S04]  /*34f0*/  MOV R6, 0x400 ;  /* 0x0000040000067802 */ /* 0x000fc80000000f00 */
[----:B-1----:R-:W-:-:S05]  /*3500*/  LEA R3, R3, R6, 0x18 ;  /* 0x0000000603037211 */ /* 0x002fca00078ec0ff */
[----:B------:R-:W1:Y:S02]  /*3510*/  LDS R5, [R3+0x31880] ;  /* 0x0318800003057984 */ /* 0x000e640000000800 */
[----:B-1----:R-:W-:-:S13]  /*3520*/  ISETP.NE.AND P0, PT, R5, RZ, PT ;  /* 0x000000ff0500720c */ /* 0x002fda0003f05270 */
[----:B------:R-:W-:Y:S05]  /*3530*/  @!P0 BRA `(.L_x_42) ;  /* 0x0000000000048947 */ /* 0x000fea0003800000 */
[----:B------:R-:W-:Y:S05]  /*3540*/  BPT.TRAP 0x1 ;  /* 0x000000040000795c */ /* 0x000fea0000300000 */
.L_x_42:
[----:B------:R-:W1:Y:S01]  /*3550*/  S2UR UR4, SR_CTAID.X ;  /* 0x00000000000479c3 */ /* 0x000e620000002500 */
[----:B------:R-:W-:Y:S02]  /*3560*/  IADD3 R21, PT, PT, R21, -0x4, RZ ;  /* 0xfffffffc15157810 */ /* 0x000fe40007ffe0ff */
[----:B-1----:R-:W-:-:S13]  /*3570*/  ISETP.LE.U32.AND P0, PT, R4, UR4, PT ;  /* 0x0000000404007c0c */ /* 0x002fda000bf03070 */
[----:B------:R-:W-:Y:S05]  /*3580*/  @P0 BRA `(.L_x_43) ;  /* 0x0000001800bc0947 */ /* 0x000fea0003800000 */
[----:B------:R-:W-:Y:S01]  /*3590*/  IMAD.U32 R32, RZ, RZ, UR4 ;  /* 0x00000004ff207e24 */ /* 0x000fe2000f8e00ff */
[----:B------:R-:W-:Y:S01]  /*35a0*/  MOV R22, 0xffffffff ;  /* 0xffffffff00167802 */ /* 0x000fe20000000f00 */
[----:B------:R-:W-:Y:S02]  /*35b0*/  IMAD.SHL.U32 R0, R0, 0x4, RZ ;  /* 0x0000000400007824 */ /* 0x000fe400078e00ff */
[----:B------:R-:W-:Y:S01]  /*35c0*/  IMAD.SHL.U32 R31, R21, 0x800, RZ ;  /* 0x00000800151f7824 */ /* 0x000fe200078e00ff */
[----:B------:R-:W-:Y:S01]  /*35d0*/  LOP3.LUT R23, RZ, R32, RZ, 0x33, !PT ;  /* 0x00000020ff177212 */ /* 0x000fe200078e33ff */
[C---:B------:R-:W-:Y:S01]  /*35e0*/  VIADD R28, R0.reuse, 0x1 ;  /* 0x00000001001c7836 */ /* 0x040fe20000000000 */
[----:B------:R-:W-:Y:S01]  /*35f0*/  SHF.R.U32.HI R30, RZ, 0x3, R0 ;  /* 0x00000003ff1e7819 */ /* 0x000fe20000011600 */
[----:B------:R-:W-:Y:S01]  /*3600*/  IMAD.MOV.U32 R24, RZ, RZ, RZ ;  /* 0x000000ffff187224 */ /* 0x000fe200078e00ff */
[----:B------:R-:W-:Y:S01]  /*3610*/  IADD3 R26, PT, PT, R0, 0x3, RZ ;  /* 0x00000003001a7810 */ /* 0x000fe20007ffe0ff */
[----:B------:R-:W-:Y:S01]  /*3620*/  IMAD.IADD R23, R4, 0x1, R23 ;  /* 0x0000000104177824 */ /* 0x000fe200078e0217 */
[----:B------:R-:W-:Y:S01]  /*3630*/  LOP3.LUT R5, R30, 0x3, RZ, 0xc0, !PT ;  /* 0x000000031e057812 */ /* 0x000fe200078ec0ff */
[----:B------:R-:W-:Y:S01]  /*3640*/  VIADD R4, R0, 0x2 ;  /* 0x0000000200047836 */ /* 0x000fe20000000000 */
[----:B------:R-:W-:-:S02]  /*3650*/  PRMT R25, R32, 0x7610, R25 ;  /* 0x0000761020197816 */ /* 0x000fc40000000019 */
[----:B------:R-:W-:Y:S02]  /*3660*/  SHF.R.U32.HI R23, RZ, 0x3, R23 ;  /* 0x00000003ff177819 */ /* 0x000fe40000011617 */
[C---:B------:R-:W-:Y:S02]  /*3670*/  LOP3.LUT R28, R5.reuse, 0x5, R28, 0x78, !PT ;  /* 0x00000005051c7812 */ /* 0x040fe400078e781c */
[----:B------:R-:W-:Y:S01]  /*3680*/  LOP3.LUT R27, R5, 0x6, R4, 0x78, !PT ;  /* 0x00000006051b7812 */ /* 0x000fe200078e7804 */
[----:B------:R-:W-:Y:S01]  /*3690*/  IMAD.HI.U32 R23, R23, 0x1af286bd, RZ ;  /* 0x1af286bd17177827 */ /* 0x000fe200078e00ff */
[C---:B------:R-:W-:Y:S02]  /*36a0*/  LOP3.LUT R29, R5.reuse, 0x4, R0, 0xf8, !PT ;  /* 0x00000004051d7812 */ /* 0x040fe400078ef800 */
[----:B------:R-:W-:Y:S02]  /*36b0*/  LOP3.LUT R26, R5, 0x7, R26, 0x78, !PT ;  /* 0x00000007051a7812 */ /* 0x000fe400078e781a */
[----:B------:R-:W-:-:S05]  /*36c0*/  SHF.R.U32.HI R23, RZ, 0x1, R23 ;  /* 0x00000001ff177819 */ /* 0x000fca0000011617 */
[----:B------:R-:W-:-:S07]  /*36d0*/  IMAD.MOV R23, RZ, RZ, -R23 ;  /* 0x000000ffff177224 */ /* 0x000fce00078e0a17 */
.L_x_66:
[----:B------:R-:W-:Y:S01]  /*36e0*/  VIADD R22, R22, 0x1 ;  /* 0x0000000116167836 */ /* 0x000fe20000000000 */
[----:B------:R-:W-:Y:S05]  /*36f0*/  YIELD ;  /* 0x0000000000007946 */ /* 0x000fea0003800000 */
[----:B--2---:R-:W-:Y:S01]  /*3700*/  IMAD.SHL.U32 R20, R22, 0x8, RZ ;  /* 0x0000000816147824 */ /* 0x004fe200078e00ff */
[----:B------:R-:W-:Y:S01]  /*3710*/  SHF.R.U32.HI R5, RZ, 0x1, R22 ;  /* 0x00000001ff057819 */ /* 0x000fe20000011616 */
[----:B------:R-:W-:Y:S01]  /*3720*/  VIADD R23, R23, 0x1 ;  /* 0x0000000117177836 */ /* 0x000fe20000000000 */
[----:B------:R-:W-:Y:S02]  /*3730*/  SHF.R.U32.HI R35, RZ, 0x5, R32 ;  /* 0x00000005ff237819 */ /* 0x000fe40000011620 */
[----:B------:R-:W-:-:S02]  /*3740*/  LOP3.LUT R20, R20, 0x8, RZ, 0xc0, !PT ;  /* 0x0000000814147812 */ /* 0x000fc400078ec0ff */
[----:B------:R-:W-:Y:S02]  /*3750*/  LOP3.LUT R5, R5, 0x1, RZ, 0xc0, !PT ;  /* 0x0000000105057812 */ /* 0x000fe400078ec0ff */
[----:B------:R-:W-:Y:S01]  /*3760*/  ISETP.NE.AND P1, PT, R21, RZ, PT ;  /* 0x000000ff1500720c */ /* 0x000fe20003f25270 */
[----:B------:R-:W-:Y:S01]  /*3770*/  IMAD.IADD R20, R3, 0x1, R20 ;  /* 0x0000000103147824 */ /* 0x000fe200078e0214 */
[----:B------:R-:W-:Y:S01]  /*3780*/  ISETP.NE.AND P0, PT, R23, 0x1, PT ;  /* 0x000000011700780c */ /* 0x000fe20003f05270 */
[----:B------:R-:W-:Y:S01]  /*3790*/  IMAD.U32 R5, R5, -0x80000000, RZ ;  /* 0x8000000005057824 */ /* 0x000fe200078e00ff */
[----:B------:R-:W-:-:S03]  /*37a0*/  LOP3.LUT R35, R35, 0x7fffff0, RZ, 0xc0, !PT ;  /* 0x07fffff023237812 */ /* 0x000fc600078ec0ff */
[----:B------:R-:W1:Y:S02]  /*37b0*/  SYNCS.PHASECHK.TRANS64.TRYWAIT P2, [R20+URZ+0x31860], R5 ;  /* 0x03186005140075a7 */ /* 0x000e6400080411ff */
[----:B-1----:R-:W-:Y:S06]  /*37c0*/  @!P2 BRA `(.L_x_44) ;  /* 0x0000002000a0a947 */ /* 0x002fec0003800000 */
.L_x_95:
[----:B------:R-:W-:Y:S01]  /*37d0*/  NOP ;  /* 0x0000000000007918 */ /* 0x000fe20000000000 */
[----:B------:R-:W-:Y:S02]  /*37e0*/  LOP3.LUT R34, R25, 0x1ff, RZ, 0xc0, !PT ;  /* 0x000001ff19227812 */ /* 0x000fe400078ec0ff */
[----:B------:R-:W-:Y:S02]  /*37f0*/  LOP3.LUT R6, R22, 0x1, RZ, 0xc0, !PT ;  /* 0x0000000116067812 */ /* 0x000fe400078ec0ff */
[----:B------:R-:W-:Y:S01]  /*3800*/  VIADDMNMX.U32 R39, R2, -R35, 0x10, PT ;  /* 0x0000001002277446 */ /* 0x000fe20003800823 */
[----:B------:R-:W-:Y:S05]  /*3810*/  @P1 BRA `(.L_x_45) ;  /* 0x0000000000041947 */ /* 0x000fea0003800000 */
[----:B------:R-:W-:-:S04]  /*3820*/  DEPBAR.LE SB0, 0x1 ;  /* 0x000080400000791a */ /* 0x000fc80000000000 */
.L_x_45:
[----:B------:R-:W-:Y:S02]  /*3830*/  MOV R4, 0x3850 ;  /* 0x0000385000047802 */ /* 0x000fe40000000f00 */
[----:B-1----:R-:W-:Y:S05]  /*3840*/  CALL.REL.NOINC `($__internal_3_$__cuda_sm20_div_u16) ;  /* 0x0000002000bc7944 */ /* 0x002fea0003c00000 */
[----:B------:R-:W-:Y:S05]  /*3850*/  WARPSYNC.ALL ;  /* 0x0000000000007948 */ /* 0x000fea0003800000 */
[----:B------:R-:W-:Y:S01]  /*3860*/  NOP ;  /* 0x0000000000007918 */ /* 0x000fe20000000000 */
[----:B------:R-:W-:Y:S02]  /*3870*/  ISETP.NE.AND P1, PT, R21, RZ, PT ;  /* 0x000000ff1500720c */ /* 0x000fe40003f25270 */
[----:B------:R-:W-:Y:S01]  /*3880*/  R2UR UR7, R6 ;  /* 0x00000000060772ca */ /* 0x000fe200000e0000 */
[----:B------:R-:W-:Y:S01]  /*3890*/  BAR.SYNC.DEFER_BLOCKING 0x8, 0x80 ;  /* 0x0202000000007b1d */ /* 0x000fe20000010000 */
[----:B------:R-:W-:Y:S01]  /*38a0*/  IMAD R33, R24, 0x2000, R31 ;  /* 0x0000200018217824 */ /* 0x000fe200078e021f */
[----:B------:R-:W-:-:S02]  /*38b0*/  PRMT R40, R0, 0x9910, RZ ;  /* 0x0000991000287816 */ /* 0x000fc400000000ff */
[----:B------:R-:W-:Y:S01]  /*38c0*/  LOP3.LUT R0, R0, 0xffff, RZ, 0xc0, !PT ;  /* 0x0000ffff00007812 */ /* 0x000fe200078ec0ff */
[----:B------:R-:W-:-:S04]  /*38d0*/  IMAD R33, R30, 0x80, R33 ;  /* 0x000000801e217824 */ /* 0x000fc800078e0221 */
[--C-:B------:R-:W-:Y:S02]  /*38e0*/  IMAD R36, R29, 0x10, R33.reuse ;  /* 0x000000101d247824 */ /* 0x100fe400078e0221 */
[----:B------:R-:W-:Y:S01]  /*38f0*/  IMAD R42, R28, 0x10, R33 ;  /* 0x000000101c2a7824 */ /* 0x000fe200078e0221 */
[----:B------:R-:W-:Y:S01]  /*3900*/  UIMAD UR7, UR7, 0xe0, URZ ;  /* 0x000000e0070778a4 */ /* 0x000fe2000f8e02ff */
[----:B------:R-:W-:Y:S02]  /*3910*/  IMAD R0, R0, 0xe0, RZ ;  /* 0x000000e000007824 */ /* 0x000fe400078e02ff */
[----:B------:R-:W-:-:S06]  /*3920*/  IMAD.IADD R42, R3, 0x1, R42 ;  /* 0x00000001032a7824 */ /* 0x000fcc00078e022a */
[----:B------:R-:W1:Y:S01]  /*3930*/  LDTM.x8 R12, tmem[UR7] ;  /* 0x00000007000c79ee */ /* 0x000e6200081c0000 */
[----:B------:R-:W-:Y:S01]  /*3940*/  NOP ;  /* 0x0000000000007918 */ /* 0x000fe20000000000 */
[----:B-1----:R-:W1:Y:S01]  /*3950*/  LDTM.x8 R4, tmem[UR7+0x8] ;  /* 0x00000807000479ee */ /* 0x002e6200081c0000 */
[----:B------:R-:W-:Y:S02]  /*3960*/  F2FP.BF16.F32.PACK_AB R12, R13, R12 ;  /* 0x0000000c0d0c723e */ /* 0x000fe400000010ff */
[----:B------:R-:W-:Y:S02]  /*3970*/  F2FP.BF16.F32.PACK_AB R13, R15, R14 ;  /* 0x0000000e0f0d723e */ /* 0x000fe400000010ff */
[----:B------:R-:W-:Y:S01]  /*3980*/  F2FP.BF16.F32.PACK_AB R14, R17, R16 ;  /* 0x00000010110e723e */ /* 0x000fe200000010ff */
[----:B------:R-:W-:Y:S01]  /*3990*/  IMAD.IADD R16, R3, 0x1, R36 ;  /* 0x0000000103107824 */ /* 0x000fe200078e0224 */
[----:B------:R-:W-:Y:S02]  /*39a0*/  F2FP.BF16.F32.PACK_AB R15, R19, R18 ;  /* 0x00000012130f723e */ /* 0x000fe400000010ff */
[----:B-1----:R-:W-:-:S02]  /*39b0*/  F2FP.BF16.F32.PACK_AB R36, R5, R4 ;  /* 0x000000040524723e */ /* 0x002fc400000010ff */
[----:B------:R-:W-:Y:S01]  /*39c0*/  PRMT R5, R39, 0x9910, RZ ;  /* 0x0000991027057816 */ /* 0x000fe200000000ff */
[----:B------:R1:W-:Y:S01]  /*39d0*/  STS.128 [R16], R12 ;  /* 0x0000000c10007388 */ /* 0x0003e20000000c00 */
[----:B------:R-:W-:Y:S01]  /*39e0*/  NOP ;  /* 0x0000000000007918 */ /* 0x000fe20000000000 */
[----:B------:R-:W-:Y:S02]  /*39f0*/  F2FP.BF16.F32.PACK_AB R37, R7, R6 ;  /* 0x000000060725723e */ /* 0x000fe400000010ff */
[----:B------:R-:W-:Y:S01]  /*3a00*/  F2FP.BF16.F32.PACK_AB R38, R9, R8 ;  /* 0x000000080926723e */ /* 0x000fe200000010ff */
[----:B------:R-:W-:Y:S01]  /*3a10*/  IMAD R40, R40, R5, RZ ;  /* 0x0000000528287224 */ /* 0x000fe200078e02ff */
[----:B------:R-:W-:-:S03]  /*3a20*/  F2FP.BF16.F32.PACK_AB R39, R11, R10 ;  /* 0x0000000a0b27723e */ /* 0x000fc600000010ff */
[----:B------:R-:W-:Y:S02]  /*3a30*/  IMAD.MOV R40, RZ, RZ, -R40 ;  /* 0x000000ffff287224 */ /* 0x000fe400078e0a28 */
[----:B------:R2:W-:Y:S03]  /*3a40*/  STS.128 [R42], R36 ;  /* 0x000000242a007388 */ /* 0x0005e60000000c00 */
[----:B------:R-:W-:-:S05]  /*3a50*/  PRMT R41, R40, 0x7710, RZ ;  /* 0x0000771028297816 */ /* 0x000fca00000000ff */
[----:B------:R-:W-:-:S05]  /*3a60*/  IMAD.IADD R34, R34, 0x1, R41 ;  /* 0x0000000122227824 */ /* 0x000fca00078e0229 */
[----:B------:R-:W-:-:S05]  /*3a70*/  LOP3.LUT R34, R34, 0xffff, RZ, 0xc0, !PT ;  /* 0x0000ffff22227812 */ /* 0x000fca00078ec0ff */
[----:B------:R-:W-:Y:S01]  /*3a80*/  IMAD.IADD R35, R35, 0x1, R34 ;  /* 0x0000000123237824 */ /* 0x000fe200078e0222 */
[----:B-1----:R-:W1:Y:S01]  /*3a90*/  LDTM.x8 R12, tmem[UR7+0x10] ;  /* 0x00001007000c79ee */ /* 0x002e6200081c0000 */
[----:B------:R-:W-:Y:S01]  /*3aa0*/  NOP ;  /* 0x0000000000007918 */ /* 0x000fe20000000000 */
[----:B-1----:R-:W1:Y:S01]  /*3ab0*/  LDTM.x8 R4, tmem[UR7+0x18] ;  /* 0x00001807000479ee */ /* 0x002e6200081c0000 */
[----:B------:R-:W-:Y:S02]  /*3ac0*/  F2FP.BF16.F32.PACK_AB R12, R13, R12 ;  /* 0x0000000c0d0c723e */ /* 0x000fe400000010ff */
[----:B------:R-:W-:Y:S02]  /*3ad0*/  F2FP.BF16.F32.PACK_AB R13, R15, R14 ;  /* 0x0000000e0f0d723e */ /* 0x000fe400000010ff */
[----:B------:R-:W-:Y:S01]  /*3ae0*/  F2FP.BF16.F32.PACK_AB R14, R17, R16 ;  /* 0x00000010110e723e */ /* 0x000fe200000010ff */
[--C-:B------:R-:W-:Y:S01]  /*3af0*/  IMAD R16, R27, 0x10, R33.reuse ;  /* 0x000000101b107824 */ /* 0x100fe200078e0221 */
[----:B------:R-:W-:Y:S01]  /*3b00*/  F2FP.BF16.F32.PACK_AB R15, R19, R18 ;  /* 0x00000012130f723e */ /* 0x000fe200000010ff */
[----:B------:R-:W-:Y:S01]  /*3b10*/  IMAD R18, R26, 0x10, R33 ;  /* 0x000000101a127824 */ /* 0x000fe200078e0221 */
[----:B-1----:R-:W-:Y:S01]  /*3b20*/  F2FP.BF16.F32.PACK_AB R4, R5, R4 ;  /* 0x000000040504723e */ /* 0x002fe200000010ff */
[----:B------:R-:W-:Y:S01]  /*3b30*/  IMAD.IADD R16, R3, 0x1, R16 ;  /* 0x0000000103107824 */ /* 0x000fe200078e0210 */
[----:B------:R-:W-:Y:S01]  /*3b40*/  F2FP.BF16.F32.PACK_AB R5, R7, R6 ;  /* 0x000000060705723e */ /* 0x000fe200000010ff */
[----:B------:R-:W-:Y:S01]  /*3b50*/  IMAD.IADD R18, R3, 0x1, R18 ;  /* 0x0000000103127824 */ /* 0x000fe200078e0212 */
[----:B------:R-:W-:Y:S01]  /*3b60*/  F2FP.BF16.F32.PACK_AB R6, R9, R8 ;  /* 0x000000080906723e */ /* 0x000fe200000010ff */
[----:B------:R-:W-:Y:S01]  /*3b70*/  IMAD.SHL.U32 R33, R35, 0x80, RZ ;  /* 0x0000008023217824 */ /* 0x000fe200078e00ff */
[----:B------:R-:W-:Y:S01]  /*3b80*/  F2FP.BF16.F32.PACK_AB R7, R11, R10 ;  /* 0x0000000a0b07723e */ /* 0x000fe200000010ff */
[----:B------:R2:W-:Y:S01]  /*3b90*/  STS.128 [R16], R12 ;  /* 0x0000000c10007388 */ /* 0x0005e20000000c00 */
[----:B------:R-:W-:-:S03]  /*3ba0*/  NOP ;  /* 0x0000000000007918 */ /* 0x000fc60000000000 */
[----:B------:R2:W-:Y:S01]  /*3bb0*/  STS.128 [R18], R4 ;  /* 0x0000000412007388 */ /* 0x0005e20000000c00 */
[----:B------:R1:W-:Y:S06]  /*3bc0*/  MEMBAR.ALL.CTA ;  /* 0x0000000000007992 */ /* 0x0003ec0000008000 */
[----:B-1----:R-:W1:Y:S02]  /*3bd0*/  FENCE.VIEW.ASYNC.S ;  /* 0x00000000000073c6 */ /* 0x002e640000000000 */
[----:B-1----:R-:W-:Y:S06]  /*3be0*/  BAR.SYNC.DEFER_BLOCKING 0x8, 0x80 ;  /* 0x0202000000007b1d */ /* 0x002fec0000010000 */
[----:B------:R-:W-:Y:S05]  /*3bf0*/  @P1 BRA `(.L_x_46) ;  /* 0x0000000000381947 */ /* 0x000fea0003800000 */
[----:B------:R-:W-:Y:S01]  /*3c00*/  ELECT P2, URZ, PT ;  /* 0x0000000000ff782f */ /* 0x000fe20003840000 */
[----:B------:R-:W-:-:S12]  /*3c10*/  BSSY.RECONVERGENT B0, `(.L_x_46) ;  /* 0x000000c000007945 */ /* 0x000fd80003800200 */
[----:B------:R-:W-:Y:S05]  /*3c20*/  @!P2 BRA `(.L_x_47) ;  /* 0x000000000028a947 */ /* 0x000fea0003800000 */
[----:B------:R-:W1:Y:S01]  /*3c30*/  LDCU.64 UR8, c[0x0][0x348] ;  /* 0x00006900ff0877ac */ /* 0x000e620008000a00 */
[----:B------:R-:W-:Y:S02]  /*3c40*/  R2UR UR10, R24 ;  /* 0x00000000180a72ca */ /* 0x000fe400000e0000 */
[----:B------:R-:W-:Y:S02]  /*3c50*/  R2UR UR4, R3 ;  /* 0x00000000030472ca */ /* 0x000fe400000e0000 */
[----:B------:R-:W-:Y:S02]  /*3c60*/  R2UR UR5, R0 ;  /* 0x00000000000572ca */ /* 0x000fe400000e0000 */
[----:B------:R-:W-:-:S09]  /*3c70*/  R2UR UR6, R33 ;  /* 0x00000000210672ca */ /* 0x000fd200000e0000 */
[----:B------:R-:W-:Y:S02]  /*3c80*/  ULEA UR4, UR10, UR4, 0xd ;  /* 0x000000040a047291 */ /* 0x000fe4000f8e68ff */
[----:B-1----:R-:W-:-:S04]  /*3c90*/  UIADD3 UR8, UP0, UPT, UR8, 0x240, URZ ;  /* 0x0000024008087890 */ /* 0x002fc8000ff1e0ff */
[----:B------:R-:W-:-:S09]  /*3ca0*/  UIADD3.X UR9, UPT, UPT, URZ, UR9, URZ, UP0, !UPT ;  /* 0x00000009ff097290 */ /* 0x000fd200087fe4ff */
[----:B------:R1:W-:Y:S02]  /*3cb0*/  UTMASTG.2D [UR4], [UR8] ;  /* 0x00000004080073b5 */ /* 0x0003e40008008000 */
[----:B-1----:R0:W-:Y:S02]  /*3cc0*/  UTMACMDFLUSH ;  /* 0x00000000000079b7 */ /* 0x0021e40000000000 */
.L_x_47:
[----:B------:R-:W-:Y:S05]  /*3cd0*/  BSYNC.RECONVERGENT B0 ;  /* 0x0000000000007941 */ /* 0x000fea0003800200 */
.L_x_46:
[----:B------:R-:W-:Y:S05]  /*3ce0*/  @P1 BRA `(.L_x_48) ;  /* 0x0000000000041947 */ /* 0x000fea0003800000 */
[----:B------:R-:W-:-:S04]  /*3cf0*/  DEPBAR.LE SB0, 0x1 ;  /* 0x000080400000791a */ /* 0x000fc80000000000 */
.L_x_48:
[----:B------:R-:W-:Y:S01]  /*3d00*/  BAR.SYNC.DEFER_BLOCKING 0x8, 0x80 ;  /* 0x0202000000007b1d */ /* 0x000fe20000010000 */
[----:B------:R-:W-:-:S04]  /*3d10*/  LOP3.LUT R48, R24, 0x1, RZ, 0xc0, !PT ;  /* 0x0000000118307812 */ /* 0x000fc800078ec0ff */
[----:B------:R-:W-:Y:S01]  /*3d20*/  LOP3.LUT R24, R48, 0x1, RZ, 0x3c, !PT ;  /* 0x0000000130187812 */ /* 0x000fe200078e3cff */
[----:B--2---:R-:W1:Y:S04]  /*3d30*/  LDTM.x8 R12, tmem[UR7+0x20] ;  /* 0x00002007000c79ee */ /* 0x004e6800081c0000 */
[C---:B------:R-:W-:Y:S02]  /*3d40*/  IMAD R35, R24.reuse, 0x2000, R31 ;  /* 0x0000200018237824 */ /* 0x040fe400078e021f */
[----:B------:R-:W-:Y:S02]  /*3d50*/  IMAD R50, R24, 0x2000, R3 ;  /* 0x0000200018327824 */ /* 0x000fe400078e0203 */
[----:B------:R-:W-:Y:S01]  /*3d60*/  IMAD R34, R30, 0x80, R35 ;  /* 0x000000801e227824 */ /* 0x000fe200078e0223 */
[----:B------:R-:W-:Y:S01]  /*3d70*/  NOP ;  /* 0x0000000000007918 */ /* 0x000fe20000000000 */
[----:B-1----:R-:W1:Y:S01]  /*3d80*/  LDTM.x8 R4, tmem[UR7+0x28] ;  /* 0x00002807000479ee */ /* 0x002e6200081c0000 */
[----:B------:R-:W-:Y:S01]  /*3d90*/  F2FP.BF16.F32.PACK_AB R44, R13, R12 ;  /* 0x0000000c0d2c723e */ /* 0x000fe200000010ff */
[----:B------:R-:W-:Y:S01]  /*3da0*/  IMAD R12, R29, 0x10, R34 ;  /* 0x000000101d0c7824 */ /* 0x000fe200078e0222 */
[----:B------:R-:W-:-:S02]  /*3db0*/  F2FP.BF16.F32.PACK_AB R45, R15, R14 ;  /* 0x0000000e0f2d723e */ /* 0x000fc400000010ff */
[----:B------:R-:W-:Y:S01]  /*3dc0*/  F2FP.BF16.F32.PACK_AB R46, R17, R16 ;  /* 0x00000010112e723e */ /* 0x000fe200000010ff */
[----:B------:R-:W-:Y:S01]  /*3dd0*/  IMAD.IADD R37, R3, 0x1, R12 ;  /* 0x0000000103257824 */ /* 0x000fe200078e020c */
[----:B------:R-:W-:-:S05]  /*3de0*/  F2FP.BF16.F32.PACK_AB R47, R19, R18 ;  /* 0x00000012132f723e */ /* 0x000fca00000010ff */
[----:B------:R2:W-:Y:S01]  /*3df0*/  STS.128 [R37], R44 ;  /* 0x0000002c25007388 */ /* 0x0005e20000000c00 */
[----:B------:R-:W-:Y:S01]  /*3e00*/  NOP ;  /* 0x0000000000007918 */ /* 0x000fe20000000000 */
[----:B-1----:R-:W1:Y:S01]  /*3e10*/  LDTM.x8 R12, tmem[UR7+0x30] ;  /* 0x00003007000c79ee */ /* 0x002e6200081c0000 */
[----:B------:R-:W-:Y:S01]  /*3e20*/  F2FP.BF16.F32.PACK_AB R40, R5, R4 ;  /* 0x000000040528723e */ /* 0x000fe200000010ff */
[----:B------:R-:W-:Y:S01]  /*3e30*/  IMAD R4, R28, 0x10, R34 ;  /* 0x000000101c047824 */ /* 0x000fe200078e0222 */
[----:B------:R-:W-:Y:S02]  /*3e40*/  F2FP.BF16.F32.PACK_AB R41, R7, R6 ;  /* 0x000000060729723e */ /* 0x000fe400000010ff */
[----:B------:R-:W-:Y:S01]  /*3e50*/  F2FP.BF16.F32.PACK_AB R42, R9, R8 ;  /* 0x00000008092a723e */ /* 0x000fe200000010ff */
[----:B------:R-:W-:Y:S01]  /*3e60*/  IMAD.IADD R35, R3, 0x1, R4 ;  /* 0x0000000103237824 */ /* 0x000fe200078e0204 */
[----:B------:R-:W-:-:S05]  /*3e70*/  F2FP.BF16.F32.PACK_AB R43, R11, R10 ;  /* 0x0000000a0b2b723e */ /* 0x000fca00000010ff */
[----:B------:R2:W-:Y:S01]  /*3e80*/  STS.128 [R35], R40 ;  /* 0x0000002823007388 */ /* 0x0005e20000000c00 */
[----:B------:R-:W-:Y:S01]  /*3e90*/  NOP ;  /* 0x0000000000007918 */ /* 0x000fe20000000000 */
[----:B-1----:R-:W1:Y:S01]  /*3ea0*/  LDTM.x8 R4, tmem[UR7+0x38] ;  /* 0x00003807000479ee */ /* 0x002e6200081c0000 */
[----:B------:R-:W-:Y:S02]  /*3eb0*/  F2FP.BF16.F32.PACK_AB R12, R13, R12 ;  /* 0x0000000c0d0c723e */ /* 0x000fe400000010ff */
[----:B------:R-:W-:Y:S02]  /*3ec0*/  F2FP.BF16.F32.PACK_AB R13, R15, R14 ;  /* 0x0000000e0f0d723e */ /* 0x000fe400000010ff */
[----:B------:R-:W-:Y:S01]  /*3ed0*/  F2FP.BF16.F32.PACK_AB R14, R17, R16 ;  /* 0x00000010110e723e */ /* 0x000fe200000010ff */
[--C-:B------:R-:W-:Y:S01]  /*3ee0*/  IMAD R16, R27, 0x10, R34.reuse ;  /* 0x000000101b107824 */ /* 0x100fe200078e0222 */
[----:B------:R-:W-:Y:S01]  /*3ef0*/  F2FP.BF16.F32.PACK_AB R15, R19, R18 ;  /* 0x00000012130f723e */ /* 0x000fe200000010ff */
[----:B------:R-:W-:-:S02]  /*3f00*/  IMAD R34, R26, 0x10, R34 ;  /* 0x000000101a227824 */ /* 0x000fc400078e0222 */
[C---:B------:R-:W-:Y:S02]  /*3f10*/  IMAD.IADD R39, R3.reuse, 0x1, R16 ;  /* 0x0000000103277824 */ /* 0x040fe400078e0210 */
[----:B------:R-:W-:-:S03]  /*3f20*/  IMAD.IADD R51, R3, 0x1, R34 ;  /* 0x0000000103337824 */ /* 0x000fc600078e0222 */
[----:B------:R2:W-:Y:S01]  /*3f30*/  STS.128 [R39], R12 ;  /* 0x0000000c27007388 */ /* 0x0005e20000000c00 */
[----:B------:R-:W-:Y:S01]  /*3f40*/  NOP ;  /* 0x0000000000007918 */ /* 0x000fe20000000000 */
[----:B-1----:R-:W-:Y:S02]  /*3f50*/  F2FP.BF16.F32.PACK_AB R4, R5, R4 ;  /* 0x000000040504723e */ /* 0x002fe400000010ff */
[----:B------:R-:W-:Y:S02]  /*3f60*/  F2FP.BF16.F32.PACK_AB R5, R7, R6 ;  /* 0x000000060705723e */ /* 0x000fe400000010ff */
[----:B------:R-:W-:Y:S02]  /*3f70*/  F2FP.BF16.F32.PACK_AB R6, R9, R8 ;  /* 0x000000080906723e */ /* 0x000fe400000010ff */
[----:B------:R-:W-:-:S05]  /*3f80*/  F2FP.BF16.F32.PACK_AB R7, R11, R10 ;  /* 0x0000000a0b07723e */ /* 0x000fca00000010ff */
        /* <DEDUP_REMOVED lines=11> */
[----:B------:R-:W-:-:S09]  /*4040*/  R2UR UR6, R33 ;  /* 0x00000000210672ca */ /* 0x000fd200000e0000 */
[----:B------:R-:W-:Y:S02]  /*4050*/  UIADD3 UR5, UPT, UPT, UR5, 0x20, URZ ;  /* 0x0000002005057890 */ /* 0x000fe4000fffe0ff */
[----:B-1----:R-:W-:-:S04]  /*4060*/  UIADD3 UR8, UP0, UPT, UR8, 0x240, URZ ;  /* 0x0000024008087890 */ /* 0x002fc8000ff1e0ff */
[----:B------:R-:W-:-:S09]  /*4070*/  UIADD3.X UR9, UPT, UPT, URZ, UR9, URZ, UP0, !UPT ;  /* 0x00000009ff097290 */ /* 0x000fd200087fe4ff */
[----:B------:R1:W-:Y:S02]  /*4080*/  UTMASTG.2D [UR4], [UR8] ;  /* 0x00000004080073b5 */ /* 0x0003e40008008000 */
[----:B-1----:R0:W-:Y:S02]  /*4090*/  UTMACMDFLUSH ;  /* 0x00000000000079b7 */ /* 0x0021e40000000000 */
.L_x_51:
[----:B------:R-:W-:Y:S05]  /*40a0*/  BSYNC.RECONVERGENT B0 ;  /* 0x0000000000007941 */ /* 0x000fea0003800200 */
.L_x_50:
[----:B------:R-:W-:-:S04]  /*40b0*/  DEPBAR.LE SB0, 0x1 ;  /* 0x000080400000791a */ /* 0x000fc80000000000 */
.L_x_49:
[----:B------:R-:W-:Y:S01]  /*40c0*/  BAR.SYNC.DEFER_BLOCKING 0x8, 0x80 ;  /* 0x0202000000007b1d */ /* 0x000fe20000010000 */
[C---:B--2---:R-:W-:Y:S02]  /*40d0*/  IMAD R41, R48.reuse, 0x2000, R31 ;  /* 0x0000200030297824 */ /* 0x044fe400078e021f */
[----:B------:R-:W-:Y:S02]  /*40e0*/  IMAD R48, R48, 0x2000, R3 ;  /* 0x0000200030307824 */ /* 0x000fe400078e0203 */
[----:B------:R-:W-:Y:S01]  /*40f0*/  IMAD R38, R30, 0x80, R41 ;  /* 0x000000801e267824 */ /* 0x000fe200078e0229 */
[----:B------:R-:W1:Y:S03]  /*4100*/  LDTM.x8 R12, tmem[UR7+0x40] ;  /* 0x00004007000c79ee */ /* 0x000e6600081c0000 */
[--C-:B------:R-:W-:Y:S02]  /*4110*/  IMAD R36, R29, 0x10, R38.reuse ;  /* 0x000000101d247824 */ /* 0x100fe400078e0226 */
[----:B------:R-:W-:-:S02]  /*4120*/  IMAD R34, R28, 0x10, R38 ;  /* 0x000000101c227824 */ /* 0x000fc400078e0226 */
[C---:B------:R-:W-:Y:S02]  /*4130*/  IMAD.IADD R36, R3.reuse, 0x1, R36 ;  /* 0x0000000103247824 */ /* 0x040fe400078e0224 */
[----:B------:R-:W-:Y:S01]  /*4140*/  IMAD.IADD R34, R3, 0x1, R34 ;  /* 0x0000000103227824 */ /* 0x000fe200078e0222 */
[----:B------:R-:W-:Y:S01]  /*4150*/  NOP ;  /* 0x0000000000007918 */ /* 0x000fe20000000000 */
[----:B-1----:R-:W1:Y:S01]  /*4160*/  LDTM.x8 R4, tmem[UR7+0x48] ;  /* 0x00004807000479ee */ /* 0x002e6200081c0000 */
[----:B------:R-:W-:Y:S02]  /*4170*/  F2FP.BF16.F32.PACK_AB R44, R13, R12 ;  /* 0x0000000c0d2c723e */ /* 0x000fe400000010ff */
[----:B------:R-:W-:Y:S02]  /*4180*/  F2FP.BF16.F32.PACK_AB R45, R15, R14 ;  /* 0x0000000e0f2d723e */ /* 0x000fe400000010ff */
[----:B------:R-:W-:Y:S02]  /*4190*/  F2FP.BF16.F32.PACK_AB R46, R17, R16 ;  /* 0x00000010112e723e */ /* 0x000fe400000010ff */
[----:B------:R-:W-:-:S05]  /*41a0*/  F2FP.BF16.F32.PACK_AB R47, R19, R18 ;  /* 0x00000012132f723e */ /* 0x000fca00000010ff */
[----:B------:R2:W-:Y:S01]  /*41b0*/  STS.128 [R36], R44 ;  /* 0x0000002c24007388 */ /* 0x0005e20000000c00 */
        /* <DEDUP_REMOVED lines=40> */
.L_x_54:
[----:B------:R-:W-:Y:S05]  /*4440*/  BSYNC.RECONVERGENT B0 ;  /* 0x0000000000007941 */ /* 0x000fea0003800200 */
.L_x_53:
[----:B------:R-:W-:-:S04]  /*4450*/  DEPBAR.LE SB0, 0x1 ;  /* 0x000080400000791a */ /* 0x000fc80000000000 */
.L_x_52:
[----:B------:R-:W-:Y:S06]  /*4460*/  BAR.SYNC.DEFER_BLOCKING 0x8, 0x80 ;  /* 0x0202000000007b1d */ /* 0x000fec0000010000 */
[----:B--2---:R-:W1:Y:S01]  /*4470*/  LDTM.x8 R12, tmem[UR7+0x60] ;  /* 0x00006007000c79ee */ /* 0x004e6200081c0000 */
[----:B------:R-:W-:Y:S01]  /*4480*/  NOP ;  /* 0x0000000000007918 */ /* 0x000fe20000000000 */
[----:B-1----:R-:W1:Y:S01]  /*4490*/  LDTM.x8 R4, tmem[UR7+0x68] ;  /* 0x00006807000479ee */ /* 0x002e6200081c0000 */
[----:B------:R-:W-:Y:S02]  /*44a0*/  F2FP.BF16.F32.PACK_AB R44, R13, R12 ;  /* 0x0000000c0d2c723e */ /* 0x000fe400000010ff */
[----:B------:R-:W-:-:S02]  /*44b0*/  F2FP.BF16.F32.PACK_AB R45, R15, R14 ;  /* 0x0000000e0f2d723e */ /* 0x000fc400000010ff */
        /* <DEDUP_REMOVED lines=39> */
.L_x_57:
[----:B------:R-:W-:Y:S05]  /*4730*/  BSYNC.RECONVERGENT B0 ;  /* 0x0000000000007941 */ /* 0x000fea0003800200 */
.L_x_56:
[----:B------:R-:W-:-:S04]  /*4740*/  DEPBAR.LE SB0, 0x1 ;  /* 0x000080400000791a */ /* 0x000fc80000000000 */
.L_x_55:
        /* <DEDUP_REMOVED lines=45> */
.L_x_60:
[----:B------:R-:W-:Y:S05]  /*4a20*/  BSYNC.RECONVERGENT B0 ;  /* 0x0000000000007941 */ /* 0x000fea0003800200 */
.L_x_59:
[----:B------:R-:W-:-:S04]  /*4a30*/  DEPBAR.LE SB0, 0x1 ;  /* 0x000080400000791a */ /* 0x000fc80000000000 */
.L_x_58:
        /* <DEDUP_REMOVED lines=45> */
.L_x_63:
[----:B------:R-:W-:Y:S05]  /*4d10*/  BSYNC.RECONVERGENT B0 ;  /* 0x0000000000007941 */ /* 0x000fea0003800200 */
.L_x_62:
[----:B------:R-:W-:-:S04]  /*4d20*/  DEPBAR.LE SB0, 0x1 ;  /* 0x000080400000791a */ /* 0x000fc80000000000 */
.L_x_61:
[----:B------:R-:W-:Y:S01]  /*4d30*/  BAR.SYNC.DEFER_BLOCKING 0x8, 0x80 ;  /* 0x0202000000007b1d */ /* 0x000fe20000010000 */
[----:B------:R-:W-:-:S05]  /*4d40*/  VIADD R20, R20, 0x31870 ;  /* 0x0003187014147836 */ /* 0x000fca0000000000 */
[----:B------:R-:W-:Y:S01]  /*4d50*/  PRMT R20, RZ, 0x654, R20 ;  /* 0x00000654ff147816 */ /* 0x000fe20000000014 */
[----:B--2---:R-:W1:Y:S01]  /*4d60*/  LDTM.x8 R12, tmem[UR7+0xc0] ;  /* 0x0000c007000c79ee */ /* 0x004e6200081c0000 */
        /* <DEDUP_REMOVED lines=27> */
[----:B------:R-:W-:Y:S01]  /*4f20*/  NOP ;  /* 0x0000000000007918 */ /* 0x000fe20000000000 */
[----:B------:R2:W-:Y:S01]  /*4f30*/  SYNCS.ARRIVE.TRANS64.RED.A1T0 RZ, [R20+URZ], RZ ;  /* 0x000000ff14ff79a7 */ /* 0x0005e200081004ff */
        /* <DEDUP_REMOVED lines=16> */
.L_x_65:
[----:B------:R-:W-:Y:S05]  /*5040*/  BSYNC.RECONVERGENT B0 ;  /* 0x0000000000007941 */ /* 0x000fea0003800200 */
.L_x_64:
[----:B------:R-:W-:Y:S02]  /*5050*/  IADD3 R25, PT, PT, R25, 0x98, RZ ;  /* 0x0000009819197810 */ /* 0x000fe40007ffe0ff */
[----:B------:R-:W-:Y:S01]  /*5060*/  IADD3 R32, PT, PT, R32, 0x98, RZ ;  /* 0x0000009820207810 */ /* 0x000fe20007ffe0ff */
[----:B------:R-:W-:Y:S06]  /*5070*/  @P0 BRA `(.L_x_66) ;  /* 0xffffffe400980947 */ /* 0x000fec000383ffff */
.L_x_43:
[----:B------:R-:W-:-:S13]  /*5080*/  ISETP.NE.AND P0, PT, R21, 0x3, PT ;  /* 0x000000031500780c */ /* 0x000fda0003f05270 */
[----:B------:R-:W-:Y:S05]  /*5090*/  @P0 EXIT ;  /* 0x000000000000094d */ /* 0x000fea0003800000 */
[----:B------:R-:W-:Y:S05]  /*50a0*/  WARPSYNC.ALL ;  /* 0x0000000000007948 */ /* 0x000fea0003800000 */
[----:B------:R-:W-:Y:S01]  /*50b0*/  NOP ;  /* 0x0000000000007918 */ /* 0x000fe20000000000 */
[----:B------:R-:W1:Y:S01]  /*50c0*/  S2UR UR5, SR_CgaCtaId ;  /* 0x00000000000579c3 */ /* 0x000e620000008800 */
[----:B------:R-:W-:Y:S02]  /*50d0*/  UMOV UR4, 0x50 ;  /* 0x0000005000047882 */ /* 0x000fe40000000000 */
[----:B-1----:R-:W-:-:S09]  /*50e0*/  ULEA UR5, UR5, UR4, 0x18 ;  /* 0x0000000405057291 */ /* 0x002fd2000f8ec0ff */
[----:B------:R-:W1:Y:S02]  /*50f0*/  LDS R2, [UR5] ;  /* 0x00000005ff027984 */ /* 0x000e640008000800 */
[----:B-1----:R-:W-:-:S04]  /*5100*/  LOP3.LUT R0, R2, 0xffff, RZ, 0xc0, !PT ;  /* 0x0000ffff02007812 */ /* 0x002fc800078ec0ff */
[----:B------:R-:W-:-:S13]  /*5110*/  ISETP.NE.AND P0, PT, R0, 0xffff, PT ;  /* 0x0000ffff0000780c */ /* 0x000fda0003f05270 */
[----:B------:R-:W-:Y:S05]  /*5120*/  @P0 BRA `(.L_x_67) ;  /* 0x0000000000480947 */ /* 0x000fea0003800000 */
[----:B------:R-:W-:-:S04]  /*5130*/  SHF.R.U32.HI R0, RZ, 0x10, R2 ;  /* 0x00000010ff007819 */ /* 0x000fc80000011602 */
[----:B------:R-:W-:-:S04]  /*5140*/  LOP3.LUT R0, R0, 0x1, RZ, 0xc0, !PT ;  /* 0x0000000100007812 */ /* 0x000fc800078ec0ff */
[----:B------:R-:W-:-:S13]  /*5150*/  ISETP.NE.AND P0, PT, R0, 0x1, PT ;  /* 0x000000010000780c */ /* 0x000fda0003f05270 */
[----:B------:R-:W-:Y:S05]  /*5160*/  @P0 BRA `(.L_x_68) ;  /* 0x00000000002c0947 */ /* 0x000fea0003800000 */
[----:B------:R-:W1:Y:S01]  /*5170*/  S2R R0, SR_LANEID ;  /* 0x0000000000007919 */ /* 0x000e620000000000 */
[----:B------:R-:W-:Y:S01]  /*5180*/  IMAD.MOV.U32 R2, RZ, RZ, -0x20000 ;  /* 0xfffe0000ff027424 */ /* 0x000fe200078e00ff */
[----:B------:R-:W-:Y:S02]  /*5190*/  VOTEU.ANY UR6, UPT, PT ;  /* 0x0000000000067886 */ /* 0x000fe400038e0100 */
[----:B------:R-:W-:Y:S01]  /*51a0*/  UFLO.U32 UR6, UR6 ;  /* 0x00000006000672bd */ /* 0x000fe200080e0000 */
[----:B------:R-:W3:Y:S05]  /*51b0*/  REDUX UR4, R2 ;  /* 0x00000000020473c4 */ /* 0x000eea0000000000 */
[----:B-1----:R-:W-:-:S02]  /*51c0*/  ISETP.EQ.U32.AND P0, PT, R0, UR6, PT ;  /* 0x0000000600007c0c */ /* 0x002fc4000bf02070 */
[----:B---3--:R-:W-:Y:S01]  /*51d0*/  MOV R0, UR4 ;  /* 0x0000000400007c02 */ /* 0x008fe20008000f00 */
[----:B------:R-:W-:-:S05]  /*51e0*/  UMOV UR4, 0xfffe0000 ;  /* 0xfffe000000047882 */ /* 0x000fca0000000000 */
[----:B------:R1:W-:Y:S05]  /*51f0*/  UTCATOMSWS.AND URZ, UR4 ;  /* 0x0000000400ff79e3 */ /* 0x0003ea0008000000 */
[----:B------:R1:W-:Y:S01]  /*5200*/  @P0 ATOMS.AND RZ, [UR5], R0 ;  /* 0x00000000ffff098c */ /* 0x0003e2000a800005 */
[----:B------:R-:W-:Y:S05]  /*5210*/  BRA `(.L_x_69) ;  /* 0x0000000000147947 */ /* 0x000fea0003800000 */
.L_x_68:
[----:B------:R-:W-:Y:S02]  /*5220*/  MOV R2, 0x5240 ;  /* 0x0000524000027802 */ /* 0x000fe40000000f00 */
[----:B--2---:R-:W-:Y:S05]  /*5230*/  CALL.REL.NOINC `($__internal_0_$__cuda_sm10x_tcgen05_guardrail_trap_col_being_dealloced_not_returned_by_alloc) ;  /* 0x00000008001c7944 */ /* 0x004fea0003c00000 */
[----:B------:R-:W-:Y:S05]  /*5240*/  BRA `(.L_x_69) ;  /* 0x0000000000087947 */ /* 0x000fea0003800000 */
.L_x_67:
[----:B------:R-:W-:Y:S02]  /*5250*/  MOV R2, 0x5270 ;  /* 0x0000527000027802 */ /* 0x000fe40000000f00 */
[----:B--2---:R-:W-:Y:S05]  /*5260*/  CALL.REL.NOINC `($__internal_2_$__cuda_sm10x_tcgen05_guardrail_trap_unallocated_columns_being_dealloced) ;  /* 0x0000000800287944 */ /* 0x004fea0003c00000 */
.L_x_69:
[----:B------:R-:W-:Y:S01]  /*5270*/  NOP ;  /* 0x0000000000007918 */ /* 0x000fe20000000000 */
[----:B-1----:R-:W-:Y:S05]  /*5280*/  EXIT ;  /* 0x000000000000794d */ /* 0x002fea0003800000 */
.L_x_14:
[----:B------:R-:W-:-:S07]  /*5290*/  MOV R4, R5 ;  /* 0x0000000500047202 */ /* 0x000fce0000000f00 */
.L_x_70:
[----:B-1----:R1:W2:Y:S02]  /*52a0*/  SYNCS.PHASECHK.TRANS64.TRYWAIT P0, [R2+URZ+0x31800], R5 ;  /* 0x03180005020075a7 */ /* 0x0022a400080011ff */
[----:B--2---:R-:W-:Y:S05]  /*52b0*/  @!P0 NANOSLEEP.SYNCS 0x989680 ;  /* 0x009896800000895d */ /* 0x004fea0003900000 */
[----:B------:R-:W2:Y:S02]  /*52c0*/  @!P0 SYNCS.PHASECHK.TRANS64 P0, [R2+URZ+0x31800], R5 ;  /* 0x03180005020085a7 */ /* 0x000ea400080010ff */
[----:B--2---:R-:W-:Y:S05]  /*52d0*/  @!P0 BRA `(.L_x_70) ;  /* 0xfffffffc00f08947 */ /* 0x004fea000383ffff */
[----:B------:R-:W-:Y:S05]  /*52e0*/  BRA `(.L_x_71) ;  /* 0xffffffb400d87947 */ /* 0x000fea000383ffff */
.L_x_18:
[----:B------:R-:W-:Y:S02]  /*52f0*/  MOV R10, UR10 ;  /* 0x0000000a000a7c02 */ /* 0x000fe40008000f00 */
[----:B------:R-:W-:Y:S02]  /*5300*/  MOV R11, UR10 ;  /* 0x0000000a000b7c02 */ /* 0x000fe40008000f00 */
[----:B------:R-:W-:-:S07]  /*5310*/  MOV R0, UR9 ;  /* 0x0000000900007c02 */ /* 0x000fce0008000f00 */
.L_x_72:
[----:B-1----:R1:W2:Y:S02]  /*5320*/  SYNCS.PHASECHK.TRANS64.TRYWAIT P0, [R0+URZ+0x31870], R11 ;  /* 0x0318700b000075a7 */ /* 0x0022a400080011ff */
[----:B--2---:R-:W-:Y:S05]  /*5330*/  @!P0 NANOSLEEP.SYNCS 0x989680 ;  /* 0x009896800000895d */ /* 0x004fea0003900000 */
[----:B------:R-:W2:Y:S02]  /*5340*/  @!P0 SYNCS.PHASECHK.TRANS64 P0, [R0+URZ+0x31870], R11 ;  /* 0x0318700b000085a7 */ /* 0x000ea400080010ff */
[----:B--2---:R-:W-:Y:S05]  /*5350*/  @!P0 BRA `(.L_x_72) ;  /* 0xfffffffc00f08947 */ /* 0x004fea000383ffff */
[----:B------:R-:W-:Y:S05]  /*5360*/  BRA `(.L_x_73) ;  /* 0xffffffbc006c7947 */ /* 0x000fea000383ffff */
.L_x_19:
[----:B------:R-:W-:Y:S02]  /*5370*/  MOV R2, UR13 ;  /* 0x0000000d00027c02 */ /* 0x000fe40008000f00 */
[----:B------:R-:W-:Y:S07]  /*5380*/  MOV R10, R11 ;  /* 0x0000000b000a7202 */ /* 0x000fee0000000f00 */
.L_x_74:
[----:B-1----:R1:W2:Y:S02]  /*5390*/  SYNCS.PHASECHK.TRANS64.TRYWAIT P0, [R2+URZ+0x31840], R11 ;  /* 0x0318400b020075a7 */ /* 0x0022a400080011ff */
[----:B--2---:R-:W-:Y:S05]  /*53a0*/  @!P0 NANOSLEEP.SYNCS 0x989680 ;  /* 0x009896800000895d */ /* 0x004fea0003900000 */
[----:B------:R-:W2:Y:S02]  /*53b0*/  @!P0 SYNCS.PHASECHK.TRANS64 P0, [R2+URZ+0x31840], R11 ;  /* 0x0318400b020085a7 */ /* 0x000ea400080010ff */
[----:B--2---:R-:W-:Y:S05]  /*53c0*/  @!P0 BRA `(.L_x_74) ;  /* 0xfffffffc00f08947 */ /* 0x004fea000383ffff */
[----:B------:R-:W-:Y:S05]  /*53d0*/  BRA `(.L_x_75) ;  /* 0xffffffbc00787947 */ /* 0x000fea000383ffff */
.L_x_21:
[----:B------:R-:W-:Y:S02]  /*53e0*/  MOV R0, UR9 ;  /* 0x0000000900007c02 */ /* 0x000fe40008000f00 */
[----:B------:R-:W-:Y:S07]  /*53f0*/  MOV R12, R13 ;  /* 0x0000000d000c7202 */ /* 0x000fee0000000f00 */
.L_x_76:
[----:B-1----:R1:W2:Y:S02]  /*5400*/  SYNCS.PHASECHK.TRANS64.TRYWAIT P0, [R0+URZ+0x31840], R13 ;  /* 0x0318400d000075a7 */ /* 0x0022a400080011ff */
[----:B--2---:R-:W-:Y:S05]  /*5410*/  @!P0 NANOSLEEP.SYNCS 0x989680 ;  /* 0x009896800000895d */ /* 0x004fea0003900000 */
[----:B------:R-:W2:Y:S02]  /*5420*/  @!P0 SYNCS.PHASECHK.TRANS64 P0, [R0+URZ+0x31840], R13 ;  /* 0x0318400d000085a7 */ /* 0x000ea400080010ff */
[----:B--2---:R-:W-:Y:S05]  /*5430*/  @!P0 BRA `(.L_x_76) ;  /* 0xfffffffc00f08947 */ /* 0x004fea000383ffff */
[----:B------:R-:W-:Y:S05]  /*5440*/  BRA `(.L_x_77) ;  /* 0xffffffc000507947 */ /* 0x000fea000383ffff */
.L_x_25:
[----:B------:R-:W-:Y:S01]  /*5450*/  HFMA2 R4, -RZ, RZ, -0.0 , 0 ;  /* 0x80000000ff047431 */ /* 0x000fe200000001ff */
[----:B-1----:R-:W-:Y:S04]  /*5460*/  MOV R5, 0x80000000 ;  /* 0x8000000000057802 */ /* 0x002fe80000000f00 */
[----:B------:R1:W2:Y:S03]  /*5470*/  SYNCS.PHASECHK.TRANS64.TRYWAIT P0, [R8+URZ+0x31820], R5 ;  /* 0x03182005080075a7 */ /* 0x0002a600080011ff */
[----:B--2---:R-:W-:Y:S05]  /*5480*/  @!P0 NANOSLEEP.SYNCS 0x989680 ;  /* 0x009896800000895d */ /* 0x004fea0003900000 */
[----:B------:R-:W2:Y:S02]  /*5490*/  @!P0 SYNCS.PHASECHK.TRANS64 P0, [R8+URZ+0x31820], R5 ;  /* 0x03182005080085a7 */ /* 0x000ea400080010ff */
[----:B--2---:R-:W-:Y:S05]  /*54a0*/  @!P0 BRA `(.L_x_25) ;  /* 0xfffffffc00e88947 */ /* 0x004fea000383ffff */
[----:B------:R-:W-:Y:S05]  /*54b0*/  BRA `(.L_x_78) ;  /* 0xffffffc400ac7947 */ /* 0x000fea000383ffff */
.L_x_26:
[----:B------:R-:W-:Y:S01]  /*54c0*/  HFMA2 R4, -RZ, RZ, -0.0 , 0 ;  /* 0x80000000ff047431 */ /* 0x000fe200000001ff */
[----:B-1----:R-:W-:Y:S04]  /*54d0*/  MOV R5, 0x80000000 ;  /* 0x8000000000057802 */ /* 0x002fe80000000f00 */
[----:B------:R1:W2:Y:S03]  /*54e0*/  SYNCS.PHASECHK.TRANS64.TRYWAIT P0, [R8+URZ+0x31828], R5 ;  /* 0x03182805080075a7 */ /* 0x0002a600080011ff */
[----:B--2---:R-:W-:Y:S05]  /*54f0*/  @!P0 NANOSLEEP.SYNCS 0x989680 ;  /* 0x009896800000895d */ /* 0x004fea0003900000 */
[----:B------:R-:W2:Y:S02]  /*5500*/  @!P0 SYNCS.PHASECHK.TRANS64 P0, [R8+URZ+0x31828], R5 ;  /* 0x03182805080085a7 */ /* 0x000ea400080010ff */
[----:B--2---:R-:W-:Y:S05]  /*5510*/  @!P0 BRA `(.L_x_26) ;  /* 0xfffffffc00e88947 */ /* 0x004fea000383ffff */
[----:B------:R-:W-:Y:S05]  /*5520*/  BRA `(.L_x_79) ;  /* 0xffffffc8008c7947 */ /* 0x000fea000383ffff */
.L_x_27:
[----:B------:R-:W-:Y:S01]  /*5530*/  HFMA2 R4, -RZ, RZ, -0.0 , 0 ;  /* 0x80000000ff047431 */ /* 0x000fe200000001ff */
[----:B-1----:R-:W-:Y:S04]  /*5540*/  MOV R5, 0x80000000 ;  /* 0x8000000000057802 */ /* 0x002fe80000000f00 */
[----:B------:R1:W2:Y:S03]  /*5550*/  SYNCS.PHASECHK.TRANS64.TRYWAIT P0, [R8+URZ+0x31830], R5 ;  /* 0x03183005080075a7 */ /* 0x0002a600080011ff */
[----:B--2---:R-:W-:Y:S05]  /*5560*/  @!P0 NANOSLEEP.SYNCS 0x989680 ;  /* 0x009896800000895d */ /* 0x004fea0003900000 */
[----:B------:R-:W2:Y:S02]  /*5570*/  @!P0 SYNCS.PHASECHK.TRANS64 P0, [R8+URZ+0x31830], R5 ;  /* 0x03183005080085a7 */ /* 0x000ea400080010ff */
[----:B--2---:R-:W-:Y:S05]  /*5580*/  @!P0 BRA `(.L_x_27) ;  /* 0xfffffffc00e88947 */ /* 0x004fea000383ffff */
[----:B------:R-:W-:Y:S05]  /*5590*/  BRA `(.L_x_80) ;  /* 0xffffffc800cc7947 */ /* 0x000fea000383ffff */
.L_x_28:
[----:B------:R-:W-:Y:S01]  /*55a0*/  HFMA2 R42, -RZ, RZ, -0.0 , 0 ;  /* 0x80000000ff2a7431 */ /* 0x000fe200000001ff */
[----:B-1----:R-:W-:Y:S04]  /*55b0*/  MOV R43, 0x80000000 ;  /* 0x80000000002b7802 */ /* 0x002fe80000000f00 */
[----:B------:R1:W2:Y:S03]  /*55c0*/  SYNCS.PHASECHK.TRANS64.TRYWAIT P0, [R8+URZ+0x31838], R43 ;  /* 0x0318382b080075a7 */ /* 0x0002a600080011ff */
[----:B--2---:R-:W-:Y:S05]  /*55d0*/  @!P0 NANOSLEEP.SYNCS 0x989680 ;  /* 0x009896800000895d */ /* 0x004fea0003900000 */
[----:B------:R-:W2:Y:S02]  /*55e0*/  @!P0 SYNCS.PHASECHK.TRANS64 P0, [R8+URZ+0x31838], R43 ;  /* 0x0318382b080085a7 */ /* 0x000ea400080010ff */
[----:B--2---:R-:W-:Y:S05]  /*55f0*/  @!P0 BRA `(.L_x_28) ;  /* 0xfffffffc00e88947 */ /* 0x004fea000383ffff */
[----:B------:R-:W-:Y:S05]  /*5600*/  BRA `(.L_x_81) ;  /* 0xffffffcc00087947 */ /* 0x000fea000383ffff */
.L_x_29:
[----:B--2---:R2:W3:Y:S02]  /*5610*/  SYNCS.PHASECHK.TRANS64.TRYWAIT P0, [R8+URZ+0x31820], RZ ;  /* 0x031820ff080075a7 */ /* 0x0044e400080011ff */
[----:B---3--:R-:W-:Y:S05]  /*5620*/  @!P0 NANOSLEEP.SYNCS 0x989680 ;  /* 0x009896800000895d */ /* 0x008fea0003900000 */
[----:B------:R-:W3:Y:S02]  /*5630*/  @!P0 SYNCS.PHASECHK.TRANS64 P0, [R8+URZ+0x31820], RZ ;  /* 0x031820ff080085a7 */ /* 0x000ee400080010ff */
[----:B---3--:R-:W-:Y:S05]  /*5640*/  @!P0 BRA `(.L_x_29) ;  /* 0xfffffffc00f08947 */ /* 0x008fea000383ffff */
[----:B------:R-:W-:Y:S05]  /*5650*/  BRA `(.L_x_82) ;  /* 0xffffffcc00407947 */ /* 0x000fea000383ffff */
.L_x_30:
[----:B---3--:R3:W4:Y:S02]  /*5660*/  SYNCS.PHASECHK.TRANS64.TRYWAIT P0, [R8+URZ+0x31828], RZ ;  /* 0x031828ff080075a7 */ /* 0x00872400080011ff */
[----:B----4-:R-:W-:Y:S05]  /*5670*/  @!P0 NANOSLEEP.SYNCS 0x989680 ;  /* 0x009896800000895d */ /* 0x010fea0003900000 */
[----:B------:R-:W4:Y:S02]  /*5680*/  @!P0 SYNCS.PHASECHK.TRANS64 P0, [R8+URZ+0x31828], RZ ;  /* 0x031828ff080085a7 */ /* 0x000f2400080010ff */
[----:B----4-:R-:W-:Y:S05]  /*5690*/  @!P0 BRA `(.L_x_30) ;  /* 0xfffffffc00f08947 */ /* 0x010fea000383ffff */
[----:B------:R-:W-:Y:S05]  /*56a0*/  BRA `(.L_x_83) ;  /* 0xffffffcc00b47947 */ /* 0x000fea000383ffff */
.L_x_31:
[----:B----4-:R4:W1:Y:S02]  /*56b0*/  SYNCS.PHASECHK.TRANS64.TRYWAIT P0, [R8+URZ+0x31830], RZ ;  /* 0x031830ff080075a7 */ /* 0x01086400080011ff */
[----:B-1----:R-:W-:Y:S05]  /*56c0*/  @!P0 NANOSLEEP.SYNCS 0x989680 ;  /* 0x009896800000895d */ /* 0x002fea0003900000 */
[----:B------:R-:W1:Y:S02]  /*56d0*/  @!P0 SYNCS.PHASECHK.TRANS64 P0, [R8+URZ+0x31830], RZ ;  /* 0x031830ff080085a7 */ /* 0x000e6400080010ff */
[----:B-1----:R-:W-:Y:S05]  /*56e0*/  @!P0 BRA `(.L_x_31) ;  /* 0xfffffffc00f08947 */ /* 0x002fea000383ffff */
[----:B------:R-:W-:Y:S05]  /*56f0*/  BRA `(.L_x_84) ;  /* 0xffffffcc00ec7947 */ /* 0x000fea000383ffff */
.L_x_32:
[----:B-1----:R1:W2:Y:S02]  /*5700*/  SYNCS.PHASECHK.TRANS64.TRYWAIT P0, [R8+URZ+0x31838], RZ ;  /* 0x031838ff080075a7 */ /* 0x0022a400080011ff */
[----:B--2---:R-:W-:Y:S05]  /*5710*/  @!P0 NANOSLEEP.SYNCS 0x989680 ;  /* 0x009896800000895d */ /* 0x004fea0003900000 */
[----:B------:R-:W2:Y:S02]  /*5720*/  @!P0 SYNCS.PHASECHK.TRANS64 P0, [R8+URZ+0x31838], RZ ;  /* 0x031838ff080085a7 */ /* 0x000ea400080010ff */
[----:B--2---:R-:W-:Y:S05]  /*5730*/  @!P0 BRA `(.L_x_32) ;  /* 0xfffffffc00f08947 */ /* 0x004fea000383ffff */
[----:B------:R-:W-:Y:S05]  /*5740*/  BRA `(.L_x_85) ;  /* 0xffffffd000247947 */ /* 0x000fea000383ffff */
.L_x_33:
[----:B------:R-:W-:Y:S01]  /*5750*/  HFMA2 R42, -RZ, RZ, -0.0 , 0 ;  /* 0x80000000ff2a7431 */ /* 0x000fe200000001ff */
[----:B-1----:R-:W-:Y:S04]  /*5760*/  MOV R43, 0x80000000 ;  /* 0x80000000002b7802 */ /* 0x002fe80000000f00 */
[----:B------:R1:W2:Y:S03]  /*5770*/  SYNCS.PHASECHK.TRANS64.TRYWAIT P0, [R8+URZ+0x31820], R43 ;  /* 0x0318202b080075a7 */ /* 0x0002a600080011ff */
[----:B--2---:R-:W-:Y:S05]  /*5780*/  @!P0 NANOSLEEP.SYNCS 0x989680 ;  /* 0x009896800000895d */ /* 0x004fea0003900000 */
[----:B------:R-:W2:Y:S02]  /*5790*/  @!P0 SYNCS.PHASECHK.TRANS64 P0, [R8+URZ+0x31820], R43 ;  /* 0x0318202b080085a7 */ /* 0x000ea400080010ff */
[----:B--2---:R-:W-:Y:S05]  /*57a0*/  @!P0 BRA `(.L_x_33) ;  /* 0xfffffffc00e88947 */ /* 0x004fea000383ffff */
[----:B------:R-:W-:Y:S05]  /*57b0*/  BRA `(.L_x_86) ;  /* 0xffffffd000547947 */ /* 0x000fea000383ffff */
.L_x_34:
[----:B------:R-:W-:Y:S01]  /*57c0*/  HFMA2 R42, -RZ, RZ, -0.0 , 0 ;  /* 0x80000000ff2a7431 */ /* 0x000fe200000001ff */
[----:B-1----:R-:W-:Y:S04]  /*57d0*/  MOV R43, 0x80000000 ;  /* 0x80000000002b7802 */ /* 0x002fe80000000f00 */
[----:B------:R1:W2:Y:S03]  /*57e0*/  SYNCS.PHASECHK.TRANS64.TRYWAIT P0, [R8+URZ+0x31828], R43 ;  /* 0x0318282b080075a7 */ /* 0x0002a600080011ff */
[----:B--2---:R-:W-:Y:S05]  /*57f0*/  @!P0 NANOSLEEP.SYNCS 0x989680 ;  /* 0x009896800000895d */ /* 0x004fea0003900000 */
[----:B------:R-:W2:Y:S02]  /*5800*/  @!P0 SYNCS.PHASECHK.TRANS64 P0, [R8+URZ+0x31828], R43 ;  /* 0x0318282b080085a7 */ /* 0x000ea400080010ff */
[----:B--2---:R-:W-:Y:S05]  /*5810*/  @!P0 BRA `(.L_x_34) ;  /* 0xfffffffc00e88947 */ /* 0x004fea000383ffff */
[----:B------:R-:W-:Y:S05]  /*5820*/  BRA `(.L_x_87) ;  /* 0xffffffd000c07947 */ /* 0x000fea000383ffff */
.L_x_35:
[----:B------:R-:W-:Y:S01]  /*5830*/  HFMA2 R42, -RZ, RZ, -0.0 , 0 ;  /* 0x80000000ff2a7431 */ /* 0x000fe200000001ff */
[----:B-1----:R-:W-:Y:S04]  /*5840*/  MOV R43, 0x80000000 ;  /* 0x80000000002b7802 */ /* 0x002fe80000000f00 */
[----:B------:R1:W2:Y:S03]  /*5850*/  SYNCS.PHASECHK.TRANS64.TRYWAIT P0, [R8+URZ+0x31830], R43 ;  /* 0x0318302b080075a7 */ /* 0x0002a600080011ff */
[----:B--2---:R-:W-:Y:S05]  /*5860*/  @!P0 NANOSLEEP.SYNCS 0x989680 ;  /* 0x009896800000895d */ /* 0x004fea0003900000 */
[----:B------:R-:W2:Y:S02]  /*5870*/  @!P0 SYNCS.PHASECHK.TRANS64 P0, [R8+URZ+0x31830], R43 ;  /* 0x0318302b080085a7 */ /* 0x000ea400080010ff */
[----:B--2---:R-:W-:Y:S05]  /*5880*/  @!P0 BRA `(.L_x_35) ;  /* 0xfffffffc00e88947 */ /* 0x004fea000383ffff */
[----:B------:R-:W-:Y:S05]  /*5890*/  BRA `(.L_x_88) ;  /* 0xffffffd000f07947 */ /* 0x000fea000383ffff */
.L_x_36:
[----:B------:R-:W-:Y:S01]  /*58a0*/  HFMA2 R42, -RZ, RZ, -0.0 , 0 ;  /* 0x80000000ff2a7431 */ /* 0x000fe200000001ff */
[----:B-1----:R-:W-:Y:S04]  /*58b0*/  MOV R43, 0x80000000 ;  /* 0x80000000002b7802 */ /* 0x002fe80000000f00 */
[----:B------:R1:W2:Y:S03]  /*58c0*/  SYNCS.PHASECHK.TRANS64.TRYWAIT P0, [R8+URZ+0x31838], R43 ;  /* 0x0318382b080075a7 */ /* 0x0002a600080011ff */
[----:B--2---:R-:W-:Y:S05]  /*58d0*/  @!P0 NANOSLEEP.SYNCS 0x989680 ;  /* 0x009896800000895d */ /* 0x004fea0003900000 */
[----:B------:R-:W2:Y:S02]  /*58e0*/  @!P0 SYNCS.PHASECHK.TRANS64 P0, [R8+URZ+0x31838], R43 ;  /* 0x0318382b080085a7 */ /* 0x000ea400080010ff */
[----:B--2---:R-:W-:Y:S05]  /*58f0*/  @!P0 BRA `(.L_x_36) ;  /* 0xfffffffc00e88947 */ /* 0x004fea000383ffff */
[----:B------:R-:W-:Y:S05]  /*5900*/  BRA `(.L_x_89) ;  /* 0xffffffd400207947 */ /* 0x000fea000383ffff */
.L_x_37:
[----:B-1----:R1:W2:Y:S02]  /*5910*/  SYNCS.PHASECHK.TRANS64.TRYWAIT P0, [R8+URZ+0x31820], RZ ;  /* 0x031820ff080075a7 */ /* 0x0022a400080011ff */
[----:B--2---:R-:W-:Y:S05]  /*5920*/  @!P0 NANOSLEEP.SYNCS 0x989680 ;  /* 0x009896800000895d */ /* 0x004fea0003900000 */
[----:B------:R-:W2:Y:S02]  /*5930*/  @!P0 SYNCS.PHASECHK.TRANS64 P0, [R8+URZ+0x31820], RZ ;  /* 0x031820ff080085a7 */ /* 0x000ea400080010ff */
[----:B--2---:R-:W-:Y:S05]  /*5940*/  @!P0 BRA `(.L_x_37) ;  /* 0xfffffffc00f08947 */ /* 0x004fea000383ffff */
[----:B------:R-:W-:Y:S05]  /*5950*/  BRA `(.L_x_90) ;  /* 0xffffffd400587947 */ /* 0x000fea000383ffff */
.L_x_38:
[----:B-1----:R1:W2:Y:S02]  /*5960*/  SYNCS.PHASECHK.TRANS64.TRYWAIT P0, [R8+URZ+0x31828], RZ ;  /* 0x031828ff080075a7 */ /* 0x0022a400080011ff */
[----:B--2---:R-:W-:Y:S05]  /*5970*/  @!P0 NANOSLEEP.SYNCS 0x989680 ;  /* 0x009896800000895d */ /* 0x004fea0003900000 */
[----:B------:R-:W2:Y:S02]  /*5980*/  @!P0 SYNCS.PHASECHK.TRANS64 P0, [R8+URZ+0x31828], RZ ;  /* 0x031828ff080085a7 */ /* 0x000ea400080010ff */
[----:B--2---:R-:W-:Y:S05]  /*5990*/  @!P0 BRA `(.L_x_38) ;  /* 0xfffffffc00f08947 */ /* 0x004fea000383ffff */
[----:B------:R-:W-:Y:S05]  /*59a0*/  BRA `(.L_x_91) ;  /* 0xffffffd400cc7947 */ /* 0x000fea000383ffff */
.L_x_39:
[----:B-1----:R1:W2:Y:S02]  /*59b0*/  SYNCS.PHASECHK.TRANS64.TRYWAIT P0, [R8+URZ+0x31830], RZ ;  /* 0x031830ff080075a7 */ /* 0x0022a400080011ff */
[----:B--2---:R-:W-:Y:S05]  /*59c0*/  @!P0 NANOSLEEP.SYNCS 0x989680 ;  /* 0x009896800000895d */ /* 0x004fea0003900000 */
[----:B------:R-:W2:Y:S02]  /*59d0*/  @!P0 SYNCS.PHASECHK.TRANS64 P0, [R8+URZ+0x31830], RZ ;  /* 0x031830ff080085a7 */ /* 0x000ea400080010ff */
[----:B--2---:R-:W-:Y:S05]  /*59e0*/  @!P0 BRA `(.L_x_39) ;  /* 0xfffffffc00f08947 */ /* 0x004fea000383ffff */
[----:B------:R-:W-:Y:S05]  /*59f0*/  BRA `(.L_x_92) ;  /* 0xffffffd800047947 */ /* 0x000fea000383ffff */
.L_x_40:
[----:B-1----:R1:W2:Y:S02]  /*5a00*/  SYNCS.PHASECHK.TRANS64.TRYWAIT P0, [R8+URZ+0x31838], RZ ;  /* 0x031838ff080075a7 */ /* 0x0022a400080011ff */
[----:B--2---:R-:W-:Y:S05]  /*5a10*/  @!P0 NANOSLEEP.SYNCS 0x989680 ;  /* 0x009896800000895d */ /* 0x004fea0003900000 */
[----:B------:R-:W2:Y:S02]  /*5a20*/  @!P0 SYNCS.PHASECHK.TRANS64 P0, [R8+URZ+0x31838], RZ ;  /* 0x031838ff080085a7 */ /* 0x000ea400080010ff */
[----:B--2---:R-:W-:Y:S05]  /*5a30*/  @!P0 BRA `(.L_x_40) ;  /* 0xfffffffc00f08947 */ /* 0x004fea000383ffff */
[----:B------:R-:W-:Y:S05]  /*5a40*/  BRA `(.L_x_93) ;  /* 0xffffffd8003c7947 */ /* 0x000fea000383ffff */
.L_x_44:
[----:B------:R-:W-:-:S07]  /*5a50*/  MOV R4, R5 ;  /* 0x0000000500047202 */ /* 0x000fce0000000f00 */
.L_x_94:
[----:B-1----:R1:W2:Y:S02]  /*5a60*/  SYNCS.PHASECHK.TRANS64.TRYWAIT P2, [R20+URZ+0x31860], R5 ;  /* 0x03186005140075a7 */ /* 0x0022a400080411ff */
[----:B--2---:R-:W-:Y:S05]  /*5a70*/  @!P2 NANOSLEEP.SYNCS 0x989680 ;  /* 0x009896800000a95d */ /* 0x004fea0003900000 */
[----:B------:R-:W2:Y:S02]  /*5a80*/  @!P2 SYNCS.PHASECHK.TRANS64 P2, [R20+URZ+0x31860], R5 ;  /* 0x031860051400a5a7 */ /* 0x000ea400080410ff */
[----:B--2---:R-:W-:Y:S05]  /*5a90*/  @!P2 BRA `(.L_x_94) ;  /* 0xfffffffc00f0a947 */ /* 0x004fea000383ffff */
[----:B------:R-:W-:Y:S05]  /*5aa0*/  BRA `(.L_x_95) ;  /* 0xffffffdc00487947 */ /* 0x000fea000383ffff */
        .weak           $__internal_0_$__cuda_sm10x_tcgen05_guardrail_trap_col_being_dealloced_not_returned_by_alloc
        .type           $__internal_0_$__cuda_sm10x_tcgen05_guardrail_trap_col_being_dealloced_not_returned_by_alloc,@function
        .size           $__internal_0_$__cuda_sm10x_tcgen05_guardrail_trap_col_being_dealloced_not_returned_by_alloc,($__internal_1_$__cuda_sm10x_tcgen05_guardrail_trap_phase_invalid_during_alloc - $__internal_0_$__cuda_sm10x_tcgen05_guardrail_trap_col_being_dealloced_not_returned_by_alloc)
$__internal_0_$__cuda_sm10x_tcgen05_guardrail_trap_col_being_dealloced_not_returned_by_alloc:
[----:B------:R-:W-:Y:S05]  /*5ab0*/  BPT.TRAP 0x1 ;  /* 0x000000040000795c */ /* 0x000fea0000300000 */
[----:B------:R-:W-:-:S04]  /*5ac0*/  HFMA2 R3, -RZ, RZ, 0, 0 ;  /* 0x00000000ff037431 */ /* 0x000fc800000001ff */
[----:B------:R-:W-:Y:S05]  /*5ad0*/  RET.REL.NODEC R2 `(_ZN9deep_gemm24sm100_fp8_gemm_1d1d_implILN4cute4UMMA5MajorE0ELS3_0ELj0ELj7168ELj2048ELj128ELj224ELj128ELj64ELj128ELj128ELj64ELj4ELj128ELj128ELj1ELb0ELj152ELNS_8GemmTypeE1ELb0EN7cutlass10bfloat16_tENS_16EpilogueIdentityEEEvPijjj14CUtensorMap_stS9_S9_S9_S9_) ;  /* 0xffffffa402487950 */ /* 0x000fea0003c3ffff */
        .weak           $__internal_1_$__cuda_sm10x_tcgen05_guardrail_trap_phase_invalid_during_alloc
        .type           $__internal_1_$__cuda_sm10x_tcgen05_guardrail_trap_phase_invalid_during_alloc,@function
        .size           $__internal_1_$__cuda_sm10x_tcgen05_guardrail_trap_phase_invalid_during_alloc,($__internal_2_$__cuda_sm10x_tcgen05_guardrail_trap_unallocated_columns_being_dealloced - $__internal_1_$__cuda_sm10x_tcgen05_guardrail_trap_phase_invalid_during_alloc)
$__internal_1_$__cuda_sm10x_tcgen05_guardrail_trap_phase_invalid_during_alloc:
[----:B------:R-:W-:Y:S05]  /*5ae0*/  BPT.TRAP 0x1 ;  /* 0x000000040000795c */ /* 0x000fea0000300000 */
[----:B------:R-:W-:-:S04]  /*5af0*/  MOV R3, 0x0 ;  /* 0x0000000000037802 */ /* 0x000fc80000000f00 */
[----:B------:R-:W-:Y:S05]  /*5b00*/  RET.REL.NODEC R2 `(_ZN9deep_gemm24sm100_fp8_gemm_1d1d_implILN4cute4UMMA5MajorE0ELS3_0ELj0ELj7168ELj2048ELj128ELj224ELj128ELj64ELj128ELj128ELj64ELj4ELj128ELj128ELj1ELb0ELj152ELNS_8GemmTypeE1ELb0EN7cutlass10bfloat16_tENS_16EpilogueIdentityEEEvPijjj14CUtensorMap_stS9_S9_S9_S9_) ;  /* 0xffffffa4023c7950 */ /* 0x000fea0003c3ffff */
        .weak           $__internal_2_$__cuda_sm10x_tcgen05_guardrail_trap_unallocated_columns_being_dealloced
        .type           $__internal_2_$__cuda_sm10x_tcgen05_guardrail_trap_unallocated_columns_being_dealloced,@function
        .size           $__internal_2_$__cuda_sm10x_tcgen05_guardrail_trap_unallocated_columns_being_dealloced,($__internal_3_$__cuda_sm20_div_u16 - $__internal_2_$__cuda_sm10x_tcgen05_guardrail_trap_unallocated_columns_being_dealloced)
$__internal_2_$__cuda_sm10x_tcgen05_guardrail_trap_unallocated_columns_being_dealloced:
[----:B------:R-:W-:Y:S05]  /*5b10*/  BPT.TRAP 0x1 ;  /* 0x000000040000795c */ /* 0x000fea0000300000 */
[----:B------:R-:W-:-:S04]  /*5b20*/  HFMA2 R3, -RZ, RZ, 0, 0 ;  /* 0x00000000ff037431 */ /* 0x000fc800000001ff */
[----:B------:R-:W-:Y:S05]  /*5b30*/  RET.REL.NODEC R2 `(_ZN9deep_gemm24sm100_fp8_gemm_1d1d_implILN4cute4UMMA5MajorE0ELS3_0ELj0ELj7168ELj2048ELj128ELj224ELj128ELj64ELj128ELj128ELj64ELj4ELj128ELj128ELj1ELb0ELj152ELNS_8GemmTypeE1ELb0EN7cutlass10bfloat16_tENS_16EpilogueIdentityEEEvPijjj14CUtensorMap_stS9_S9_S9_S9_) ;  /* 0xffffffa402307950 */ /* 0x000fea0003c3ffff */
        .weak           $__internal_3_$__cuda_sm20_div_u16
        .type           $__internal_3_$__cuda_sm20_div_u16,@function
        .size           $__internal_3_$__cuda_sm20_div_u16,(.L_x_100 - $__internal_3_$__cuda_sm20_div_u16)
$__internal_3_$__cuda_sm20_div_u16:
[----:B------:R-:W1:Y:S01]  /*5b40*/  I2F.U16 R5, R39 ;  /* 0x0000002700057306 */ /* 0x000e620000101000 */
[----:B------:R-:W-:-:S07]  /*5b50*/  IMAD.MOV.U32 R0, RZ, RZ, 0x4b800000 ;  /* 0x4b800000ff007424 */ /* 0x000fce00078e00ff */
[----:B------:R-:W-:Y:S01]  /*5b60*/  I2F.U16.RZ R9, R34 ;  /* 0x0000002200097306 */ /* 0x000fe2000010d000 */
[C---:B-1----:R-:W-:Y:S02]  /*5b70*/  FSETP.GEU.AND P1, PT, |R5|.reuse, 1.175494350822287508e-38, PT ;  /* 0x008000000500780b */ /* 0x042fe40003f2e200 */
[----:B------:R-:W-:Y:S02]  /*5b80*/  FSETP.GT.AND P2, PT, |R5|, 8.50705917302346158658e+37, PT ;  /* 0x7e8000000500780b */ /* 0x000fe40003f44200 */
[----:B------:R-:W-:Y:S02]  /*5b90*/  FSEL R0, R0, 1, !P1 ;  /* 0x3f80000000007808 */ /* 0x000fe40004800000 */
[----:B------:R-:W-:Y:S02]  /*5ba0*/  ISETP.NE.U32.AND P1, PT, R39, RZ, PT ;  /* 0x000000ff2700720c */ /* 0x000fe40003f25070 */
[----:B------:R-:W-:-:S05]  /*5bb0*/  FSEL R0, R0, 0.25, !P2 ;  /* 0x3e80000000007808 */ /* 0x000fca0005000000 */
[----:B------:R-:W-:-:S06]  /*5bc0*/  FMUL R5, R5, R0 ;  /* 0x0000000005057220 */ /* 0x000fcc0000400000 */
[----:B------:R-:W1:Y:S02]  /*5bd0*/  MUFU.RCP R5, R5 ;  /* 0x0000000500057308 */ /* 0x000e640000001000 */
[----:B-1----:R-:W-:Y:S01]  /*5be0*/  FMUL R0, R0, R5 ;  /* 0x0000000500007220 */ /* 0x002fe20000400000 */
[----:B------:R-:W-:-:S03]  /*5bf0*/  IMAD.MOV.U32 R5, RZ, RZ, 0x0 ;  /* 0x00000000ff057424 */ /* 0x000fc600078e00ff */
[----:B------:R-:W-:-:S04]  /*5c00*/  VIADD R0, R0, 0x2 ;  /* 0x0000000200007836 */ /* 0x000fc80000000000 */
[----:B------:R-:W-:-:S04]  /*5c10*/  FMUL.RZ R9, R9, R0 ;  /* 0x0000000009097220 */ /* 0x000fc8000040c000 */
[----:B------:R-:W1:Y:S02]  /*5c20*/  F2I.U32.TRUNC.NTZ R0, R9 ;  /* 0x0000000900007305 */ /* 0x000e64000020f000 */
[----:B-1----:R-:W-:Y:S02]  /*5c30*/  LOP3.LUT R0, R0, 0xffff, RZ, 0xc0, !PT ;  /* 0x0000ffff00007812 */ /* 0x002fe400078ec0ff */
[----:B------:R-:W-:Y:S01]  /*5c40*/  @!P1 MOV R0, 0xffffffff ;  /* 0xffffffff00009802 */ /* 0x000fe20000000f00 */
[----:B------:R-:W-:Y:S06]  /*5c50*/  RET.REL.NODEC R4 `(_ZN9deep_gemm24sm100_fp8_gemm_1d1d_implILN4cute4UMMA5MajorE0ELS3_0ELj0ELj7168ELj2048ELj128ELj224ELj128ELj64ELj128ELj128ELj64ELj4ELj128ELj128ELj1ELb0ELj152ELNS_8GemmTypeE1ELb0EN7cutlass10bfloat16_tENS_16EpilogueIdentityEEEvPijjj14CUtensorMap_stS9_S9_S9_S9_) ;  /* 0xffffffa004e87950 */ /* 0x000fec0003c3ffff */
.L_x_96:
[----:B------:R-:W-:-:S00]  /*5c60*/  BRA `(.L_x_96) ;  /* 0xfffffffc00fc7947 */ /* 0x000fc0000383ffff */
[----:B------:R-:W-:-:S00]  /*5c70*/  NOP ;  /* 0x0000000000007918 */ /* 0x000fc00000000000 */
        /* <DEDUP_REMOVED lines=8> */
.L_x_100:


//--------------------- .nv.shared._ZN9deep_gemm24sm100_fp8_gemm_1d1d_implILN4cute4UMMA5MajorE0ELS3_0ELj0ELj7168ELj2048ELj128ELj224ELj128ELj64ELj128ELj128ELj64ELj4ELj128ELj128ELj1ELb0ELj152ELNS_8GemmTypeE1ELb0EN7cutlass10bfloat16_tENS_16EpilogueIdentityEEEvPijjj14CUtensorMap_stS9_S9_S9_S9_ --------------------------
	.section	.nv.shared._ZN9deep_gemm24sm100_fp8_gemm_1d1d_implILN4cute4UMMA5MajorE0ELS3_0ELj0ELj7168ELj2048ELj128ELj224ELj128ELj64ELj128ELj128ELj64ELj4ELj128ELj128ELj1ELb0ELj152ELNS_8GemmTypeE1ELb0EN7cutlass10bfloat16_tENS_16EpilogueIdentityEEEvPijjj14CUtensorMap_stS9_S9_S9_S9_,"aw",@nobits
	.sectionflags	@""
	.align	1024
	.zero		1024


//--------------------- .nv.shared.reserved.0     --------------------------
	.section	.nv.shared.reserved.0,"aw",@nobits
	.align	8
	.weak		__nv_reservedSMEM_offset_0_alias
	.size		__nv_reservedSMEM_offset_0_alias, 0, 64
	.other		__nv_reservedSMEM_offset_0_alias,@"STO_CUDA_RESERVED_SHARED STV_DEFAULT"
__nv_reservedSMEM_offset_0_alias:
	.zero		0
.nv.shared.reserved.0:
	.zero		64
	.weak		__nv_reservedSMEM_allocation_phase
	.type		__nv_reservedSMEM_allocation_phase,@object
	.size		__nv_reservedSMEM_allocation_phase,(.L_0 - __nv_reservedSMEM_allocation_phase)
__nv_reservedSMEM_allocation_phase:
	.zero		1
.L_0:
	.zero		7
	.weak		__nv_reservedSMEM_devtool_atexit_pc
	.type		__nv_reservedSMEM_devtool_atexit_pc,@object
	.size		__nv_reservedSMEM_devtool_atexit_pc,(__nv_reservedSMEM_allocation_mask - __nv_reservedSMEM_devtool_atexit_pc)
__nv_reservedSMEM_devtool_atexit_pc:
	.zero		8
	.weak		__nv_reservedSMEM_allocation_mask
	.type		__nv_reservedSMEM_allocation_mask,@object
	.size		__nv_reservedSMEM_allocation_mask,(.L_2 - __nv_reservedSMEM_allocation_mask)
__nv_reservedSMEM_allocation_mask:
	.zero		4
.L_2:


//--------------------- .nv.global                --------------------------
	.section	.nv.global,"aw",@nobits
.nv.global:
	.type		_ZN47_INTERNAL_b7a47390_9_kernel_cu_5b553f55_28937154cute1_E,@object
	.size		_ZN47_INTERNAL_b7a47390_9_kernel_cu_5b553f55_28937154cute1_E,(_ZN47_INTERNAL_b7a47390_9_kernel_cu_5b553f55_28937154cuda3std3__45__cpo6cbeginE - _ZN47_INTERNAL_b7a47390_9_kernel_cu_5b553f55_28937154cute1_E)
_ZN47_INTERNAL_b7a47390_9_kernel_cu_5b553f55_28937154cute1_E:
	.zero		1
	.type		_ZN47_INTERNAL_b7a47390_9_kernel_cu_5b553f55_28937154cuda3std3__45__cpo6cbeginE,@object
	.size		_ZN47_INTERNAL_b7a47390_9_kernel_cu_5b553f55_28937154cuda3std3__45__cpo6cbeginE,(_ZN47_INTERNAL_b7a47390_9_kernel_cu_5b553f55_28937154cuda3std3__48in_placeE - _ZN47_INTERNAL_b7a47390_9_kernel_cu_5b553f55_28937154cuda3std3__45__cpo6cbeginE)
_ZN47_INTERNAL_b7a47390_9_kernel_cu_5b553f55_28937154cuda3std3__45__cpo6cbeginE:
	.zero		1
	.type		_ZN47_INTERNAL_b7a47390_9_kernel_cu_5b553f55_28937154cuda3std3__48in_placeE,@object
	.size		_ZN47_INTERNAL_b7a47390_9_kernel_cu_5b553f55_28937154cuda3std3__48in_placeE,(_ZN47_INTERNAL_b7a47390_9_kernel_cu_5b553f55_28937154cuda3std6ranges3__45__cpo9iter_moveE - _ZN47_INTERNAL_b7a47390_9_kernel_cu_5b553f55_28937154cuda3std3__48in_placeE)
_ZN47_INTERNAL_b7a47390_9_kernel_cu_5b553f55_28937154cuda3std3__48in_placeE:
	.zero		1
	.type		_ZN47_INTERNAL_b7a47390_9_kernel_cu_5b553f55_28937154cuda3std6ranges3__45__cpo9iter_moveE,@object
	.size		_ZN47_INTERNAL_b7a47390_9_kernel_cu_5b553f55_28937154cuda3std6ranges3__45__cpo9iter_moveE,(_ZN47_INTERNAL_b7a47390_9_kernel_cu_5b553f55_28937154cuda3std3__45__cpo5beginE - _ZN47_INTERNAL_b7a47390_9_kernel_cu_5b553f55_28937154cuda3std6ranges3__45__cpo9iter_moveE)
_ZN47_INTERNAL_b7a47390_9_kernel_cu_5b553f55_28937154cuda3std6ranges3__45__cpo9iter_moveE:
	.zero		1
	.type		_ZN47_INTERNAL_b7a47390_9_kernel_cu_5b553f55_28937154cuda3std3__45__cpo5beginE,@object
	.size		_ZN47_INTERNAL_b7a47390_9_kernel_cu_5b553f55_28937154cuda3std3__45__cpo5beginE,(_ZN47_INTERNAL_b7a47390_9_kernel_cu_5b553f55_28937154cuda3std3__449_GLOBAL__N__b7a47390_9_kernel_cu_5b553f55_28937156ignoreE - _ZN47_INTERNAL_b7a47390_9_kernel_cu_5b553f55_28937154cuda3std3__45__cpo5beginE)
_ZN47_INTERNAL_b7a47390_9_kernel_cu_5b553f55_28937154cuda3std3__45__cpo5beginE:
	.zero		1
	.type		_ZN47_INTERNAL_b7a47390_9_kernel_cu_5b553f55_28937154cuda3std3__449_GLOBAL__N__b7a47390_9_kernel_cu_5b553f55_28937156ignoreE,@object
	.size		_ZN47_INTERNAL_b7a47390_9_kernel_cu_5b553f55_28937154cuda3std3__449_GLOBAL__N__b7a47390_9_kernel_cu_5b553f55_28937156ignoreE,(_ZN47_INTERNAL_b7a47390_9_kernel_cu_5b553f55_28937154cute7productE - _ZN47_INTERNAL_b7a47390_9_kernel_cu_5b553f55_28937154cuda3std3__449_GLOBAL__N__b7a47390_9_kernel_cu_5b553f55_28937156ignoreE)
_ZN47_INTERNAL_b7a47390_9_kernel_cu_5b553f55_28937154cuda3std3__449_GLOBAL__N__b7a47390_9_kernel_cu_5b553f55_28937156ignoreE:
	.zero		1
	.type		_ZN47_INTERNAL_b7a47390_9_kernel_cu_5b553f55_28937154cute7productE,@object
	.size		_ZN47_INTERNAL_b7a47390_9_kernel_cu_5b553f55_28937154cute7productE,(_ZN47_INTERNAL_b7a47390_9_kernel_cu_5b553f55_28937154cuda3std3__45__cpo3endE - _ZN47_INTERNAL_b7a47390_9_kernel_cu_5b553f55_28937154cute7productE)
_ZN47_INTERNAL_b7a47390_9_kernel_cu_5b553f55_28937154cute7productE:
	.zero		1
	.type		_ZN47_INTERNAL_b7a47390_9_kernel_cu_5b553f55_28937154cuda3std3__45__cpo3endE,@object
	.size		_ZN47_INTERNAL_b7a47390_9_kernel_cu_5b553f55_28937154cuda3std3__45__cpo3endE,(_ZN47_INTERNAL_b7a47390_9_kernel_cu_5b553f55_28937154cuda3std3__419piecewise_constructE - _ZN47_INTERNAL_b7a47390_9_kernel_cu_5b553f55_28937154cuda3std3__45__cpo3endE)
_ZN47_INTERNAL_b7a47390_9_kernel_cu_5b553f55_28937154cuda3std3__45__cpo3endE:
	.zero		1
	.type		_ZN47_INTERNAL_b7a47390_9_kernel_cu_5b553f55_28937154cuda3std3__419piecewise_constructE,@object
	.size		_ZN47_INTERNAL_b7a47390_9_kernel_cu_5b553f55_28937154cuda3std3__419piecewise_constructE,(_ZN47_INTERNAL_b7a47390_9_kernel_cu_5b553f55_28937154cuda3std3__45__cpo4cendE - _ZN47_INTERNAL_b7a47390_9_kernel_cu_5b553f55_28937154cuda3std3__419piecewise_constructE)
_ZN47_INTERNAL_b7a47390_9_kernel_cu_5b553f55_28937154cuda3std3__419piecewise_constructE:
	.zero		1
	.type		_ZN47_INTERNAL_b7a47390_9_kernel_cu_5b553f55_28937154cuda3std3__45__cpo4cendE,@object
	.size		_ZN47_INTERNAL_b7a47390_9_kernel_cu_5b553f55_28937154cuda3std3__45__cpo4cendE,(_ZN47_INTERNAL_b7a47390_9_kernel_cu_5b553f55_28937154cuda3std6ranges3__45__cpo4swapE - _ZN47_INTERNAL_b7a47390_9_kernel_cu_5b553f55_28937154cuda3std3__45__cpo4cendE)
_ZN47_INTERNAL_b7a47390_9_kernel_cu_5b553f55_28937154cuda3std3__45__cpo4cendE:
	.zero		1
	.type		_ZN47_INTERNAL_b7a47390_9_kernel_cu_5b553f55_28937154cuda3std6ranges3__45__cpo4swapE,@object
	.size		_ZN47_INTERNAL_b7a47390_9_kernel_cu_5b553f55_28937154cuda3std6ranges3__45__cpo4swapE,(.L_10 - _ZN47_INTERNAL_b7a47390_9_kernel_cu_5b553f55_28937154cuda3std6ranges3__45__cpo4swapE)
_ZN47_INTERNAL_b7a47390_9_kernel_cu_5b553f55_28937154cuda3std6ranges3__45__cpo4swapE:
	.zero		1
.L_10:


//--------------------- .nv.constant0._ZN9deep_gemm24sm100_fp8_gemm_1d1d_implILN4cute4UMMA5MajorE0ELS3_0ELj0ELj7168ELj2048ELj128ELj224ELj128ELj64ELj128ELj128ELj64ELj4ELj128ELj128ELj1ELb0ELj152ELNS_8GemmTypeE1ELb0EN7cutlass10bfloat16_tENS_16EpilogueIdentityEEEvPijjj14CUtensorMap_stS9_S9_S9_S9_ --------------------------
	.section	.nv.constant0._ZN9deep_gemm24sm100_fp8_gemm_1d1d_implILN4cute4UMMA5MajorE0ELS3_0ELj0ELj7168ELj2048ELj128ELj224ELj128ELj64ELj128ELj128ELj64ELj4ELj128ELj128ELj1ELb0ELj152ELNS_8GemmTypeE1ELb0EN7cutlass10bfloat16_tENS_16EpilogueIdentityEEEvPijjj14CUtensorMap_stS9_S9_S9_S9_,"a",@progbits
	.sectionflags	@""
	.align	4
.nv.constant0._ZN9deep_gemm24sm100_fp8_gemm_1d1d_implILN4cute4UMMA5MajorE0ELS3_0ELj0ELj7168ELj2048ELj128ELj224ELj128ELj64ELj128ELj128ELj64ELj4ELj128ELj128ELj1ELb0ELj152ELNS_8GemmTypeE1ELb0EN7cutlass10bfloat16_tENS_16EpilogueIdentityEEEvPijjj14CUtensorMap_stS9_S9_S9_S9_:
	.zero		1600


//--------------------- SYMBOLS --------------------------

	.type		.nv.reservedSmem.offset0,@object
	.size		.nv.reservedSmem.offset0,0x4
	.type		.nv.reservedSmem.cap,@object
	.size		.nv.reservedSmem.cap,0x4
